//
// Generated by NVIDIA NVVM Compiler
//
// Compiler Build ID: CL-36424714
// Cuda compilation tools, release 13.0, V13.0.88
// Based on NVVM 20.0.0
//

.version 9.0
.target sm_100
.address_size 64

	// .globl	hadamard_gate_kernel
.func  (.param .align 16 .b8 func_retval0[16]) __internal_trig_reduction_slowpathd
(
	.param .b64 __internal_trig_reduction_slowpathd_param_0
)
;
.extern .shared .align 16 .b8 shared_state[];
.global .align 8 .b8 __cudart_i2opi_d[144] = {8, 93, 141, 31, 177, 95, 251, 107, 234, 146, 82, 138, 247, 57, 7, 61, 123, 241, 229, 235, 199, 186, 39, 117, 45, 234, 95, 158, 102, 63, 70, 79, 183, 9, 203, 39, 207, 126, 54, 109, 31, 109, 10, 90, 139, 17, 47, 239, 15, 152, 5, 222, 255, 151, 248, 31, 59, 40, 249, 189, 139, 95, 132, 156, 244, 57, 83, 131, 57, 214, 145, 57, 65, 126, 95, 180, 38, 112, 156, 233, 132, 68, 187, 46, 245, 53, 130, 232, 62, 167, 41, 177, 28, 235, 29, 254, 28, 146, 209, 9, 234, 46, 73, 6, 224, 210, 77, 66, 58, 110, 36, 183, 97, 197, 187, 222, 171, 99, 81, 254, 65, 144, 67, 60, 153, 149, 98, 219, 192, 221, 52, 245, 209, 87, 39, 252, 41, 21, 68, 78, 110, 131, 249, 162};
.global .align 16 .b8 __cudart_sin_cos_coeffs[128] = {70, 210, 176, 44, 241, 229, 90, 190, 146, 227, 172, 105, 227, 29, 199, 62, 161, 98, 219, 25, 160, 1, 42, 191, 24, 8, 17, 17, 17, 17, 129, 63, 84, 85, 85, 85, 85, 85, 197, 191, 0, 0, 0, 0, 0, 0, 0, 0, 0, 0, 0, 0, 0, 0, 0, 0, 100, 129, 253, 32, 131, 255, 168, 189, 40, 133, 239, 193, 167, 238, 33, 62, 217, 230, 6, 142, 79, 126, 146, 190, 233, 188, 221, 25, 160, 1, 250, 62, 71, 93, 193, 22, 108, 193, 86, 191, 81, 85, 85, 85, 85, 85, 165, 63, 0, 0, 0, 0, 0, 0, 224, 191, 0, 0, 0, 0, 0, 0, 240, 63};

.visible .entry hadamard_gate_kernel(
	.param .u64 .ptr .align 1 hadamard_gate_kernel_param_0,
	.param .u32 hadamard_gate_kernel_param_1,
	.param .u32 hadamard_gate_kernel_param_2
)
{
	.reg .pred 	%p<2>;
	.reg .b32 	%r<23>;
	.reg .b64 	%rd<7>;
	.reg .b64 	%fd<19>;

	ld.param.u64 	%rd1, [hadamard_gate_kernel_param_0];
	ld.param.u32 	%r2, [hadamard_gate_kernel_param_1];
	ld.param.u32 	%r3, [hadamard_gate_kernel_param_2];
	mov.u32 	%r4, %ctaid.x;
	mov.u32 	%r5, %ntid.x;
	mov.u32 	%r6, %tid.x;
	mad.lo.s32 	%r1, %r4, %r5, %r6;
	mov.b32 	%r7, 1;
	shl.b32 	%r8, %r7, %r3;
	shr.u32 	%r9, %r8, 31;
	add.s32 	%r10, %r8, %r9;
	shr.s32 	%r11, %r10, 1;
	setp.ge.s32 	%p1, %r1, %r11;
	@%p1 bra 	$L__BB0_2;
	cvta.to.global.u64 	%rd2, %rd1;
	mov.b32 	%r12, 1;
	shl.b32 	%r13, %r12, %r2;
	shr.s32 	%r14, %r1, %r2;
	add.s32 	%r15, %r2, 1;
	shl.b32 	%r16, %r14, %r15;
	mov.b32 	%r17, -1;
	shl.b32 	%r18, %r17, %r2;
	not.b32 	%r19, %r18;
	and.b32  	%r20, %r1, %r19;
	or.b32  	%r21, %r16, %r20;
	or.b32  	%r22, %r21, %r13;
	mul.wide.s32 	%rd3, %r21, 16;
	add.s64 	%rd4, %rd2, %rd3;
	ld.global.v2.f64 	{%fd1, %fd2}, [%rd4];
	mul.wide.s32 	%rd5, %r22, 16;
	add.s64 	%rd6, %rd2, %rd5;
	ld.global.v2.f64 	{%fd3, %fd4}, [%rd6];
	add.f64 	%fd5, %fd1, %fd3;
	add.f64 	%fd6, %fd2, %fd4;
	mul.f64 	%fd7, %fd5, 0d3FE6A09E667F3BCC;
	mul.f64 	%fd8, %fd6, 0d0000000000000000;
	sub.f64 	%fd9, %fd7, %fd8;
	mul.f64 	%fd10, %fd6, 0d3FE6A09E667F3BCC;
	fma.rn.f64 	%fd11, %fd5, 0d0000000000000000, %fd10;
	st.global.v2.f64 	[%rd4], {%fd9, %fd11};
	sub.f64 	%fd12, %fd1, %fd3;
	sub.f64 	%fd13, %fd2, %fd4;
	mul.f64 	%fd14, %fd12, 0d3FE6A09E667F3BCC;
	mul.f64 	%fd15, %fd13, 0d0000000000000000;
	sub.f64 	%fd16, %fd14, %fd15;
	mul.f64 	%fd17, %fd13, 0d3FE6A09E667F3BCC;
	fma.rn.f64 	%fd18, %fd12, 0d0000000000000000, %fd17;
	st.global.v2.f64 	[%rd6], {%fd16, %fd18};
$L__BB0_2:
	ret;

}
	// .globl	cnot_gate_kernel
.visible .entry cnot_gate_kernel(
	.param .u64 .ptr .align 1 cnot_gate_kernel_param_0,
	.param .u32 cnot_gate_kernel_param_1,
	.param .u32 cnot_gate_kernel_param_2,
	.param .u32 cnot_gate_kernel_param_3
)
{
	.reg .pred 	%p<5>;
	.reg .b32 	%r<15>;
	.reg .b64 	%rd<7>;
	.reg .b64 	%fd<5>;

	ld.param.u64 	%rd1, [cnot_gate_kernel_param_0];
	ld.param.u32 	%r3, [cnot_gate_kernel_param_1];
	ld.param.u32 	%r4, [cnot_gate_kernel_param_2];
	ld.param.u32 	%r5, [cnot_gate_kernel_param_3];
	mov.u32 	%r6, %ctaid.x;
	mov.u32 	%r7, %ntid.x;
	mov.u32 	%r8, %tid.x;
	mad.lo.s32 	%r1, %r6, %r7, %r8;
	mov.b32 	%r9, 1;
	shl.b32 	%r10, %r9, %r5;
	setp.ge.s32 	%p1, %r1, %r10;
	@%p1 bra 	$L__BB1_4;
	shr.u32 	%r11, %r1, %r3;
	and.b32  	%r12, %r11, 1;
	setp.eq.b32 	%p2, %r12, 1;
	not.pred 	%p3, %p2;
	@%p3 bra 	$L__BB1_4;
	mov.b32 	%r13, 1;
	shl.b32 	%r14, %r13, %r4;
	xor.b32  	%r2, %r14, %r1;
	setp.ge.s32 	%p4, %r1, %r2;
	@%p4 bra 	$L__BB1_4;
	cvta.to.global.u64 	%rd2, %rd1;
	mul.wide.s32 	%rd3, %r1, 16;
	add.s64 	%rd4, %rd2, %rd3;
	ld.global.v2.f64 	{%fd1, %fd2}, [%rd4];
	mul.wide.s32 	%rd5, %r2, 16;
	add.s64 	%rd6, %rd2, %rd5;
	ld.global.v2.f64 	{%fd3, %fd4}, [%rd6];
	st.global.v2.f64 	[%rd4], {%fd3, %fd4};
	st.global.v2.f64 	[%rd6], {%fd1, %fd2};
$L__BB1_4:
	ret;

}
	// .globl	time_evolution_kernel
.visible .entry time_evolution_kernel(
	.param .u64 .ptr .align 1 time_evolution_kernel_param_0,
	.param .u64 .ptr .align 1 time_evolution_kernel_param_1,
	.param .f64 time_evolution_kernel_param_2,
	.param .u32 time_evolution_kernel_param_3,
	.param .u32 time_evolution_kernel_param_4
)
{
	.reg .pred 	%p<14>;
	.reg .b32 	%r<43>;
	.reg .b64 	%rd<21>;
	.reg .b64 	%fd<99>;

	ld.param.u64 	%rd6, [time_evolution_kernel_param_0];
	ld.param.f64 	%fd24, [time_evolution_kernel_param_2];
	ld.param.u32 	%r18, [time_evolution_kernel_param_3];
	ld.param.u32 	%r19, [time_evolution_kernel_param_4];
	cvta.to.global.u64 	%rd1, %rd6;
	mov.u32 	%r20, %ctaid.x;
	mov.u32 	%r21, %ntid.x;
	mov.u32 	%r22, %tid.x;
	mad.lo.s32 	%r1, %r20, %r21, %r22;
	setp.ge.s32 	%p1, %r1, %r18;
	@%p1 bra 	$L__BB2_17;
	mul.wide.s32 	%rd7, %r1, 16;
	add.s64 	%rd2, %rd1, %rd7;
	ld.global.v2.f64 	{%fd98, %fd97}, [%rd2];
	setp.lt.s32 	%p2, %r19, 1;
	@%p2 bra 	$L__BB2_16;
	ld.param.u32 	%r34, [time_evolution_kernel_param_3];
	setp.lt.s32 	%p3, %r34, 1;
	mov.f64 	%fd97, 0d0000000000000000;
	mov.f64 	%fd98, %fd97;
	@%p3 bra 	$L__BB2_16;
	ld.param.u32 	%r35, [time_evolution_kernel_param_3];
	neg.f64 	%fd26, %fd24;
	cvt.rn.f64.u32 	%fd27, %r19;
	div.rn.f64 	%fd3, %fd26, %fd27;
	mul.lo.s32 	%r2, %r35, %r1;
	mov.b32 	%r37, 0;
	mov.u64 	%rd13, __cudart_sin_cos_coeffs;
$L__BB2_4:
	ld.param.u32 	%r36, [time_evolution_kernel_param_3];
	neg.s32 	%r39, %r36;
	mov.f64 	%fd98, 0d0000000000000000;
	mov.u32 	%r38, %r2;
	mov.u64 	%rd20, %rd1;
	mov.f64 	%fd97, %fd98;
$L__BB2_5:
	ld.param.u64 	%rd19, [time_evolution_kernel_param_1];
	mul.wide.s32 	%rd8, %r38, 16;
	cvta.to.global.u64 	%rd9, %rd19;
	add.s64 	%rd10, %rd9, %rd8;
	ld.global.v2.f64 	{%fd6, %fd7}, [%rd10];
	mul.f64 	%fd8, %fd3, %fd6;
	abs.f64 	%fd9, %fd8;
	setp.eq.f64 	%p4, %fd9, 0d7FF0000000000000;
	@%p4 bra 	$L__BB2_9;
	mul.f64 	%fd29, %fd8, 0d3FE45F306DC9C883;
	cvt.rni.s32.f64 	%r40, %fd29;
	cvt.rn.f64.s32 	%fd30, %r40;
	fma.rn.f64 	%fd31, %fd30, 0dBFF921FB54442D18, %fd8;
	fma.rn.f64 	%fd32, %fd30, 0dBC91A62633145C00, %fd31;
	fma.rn.f64 	%fd95, %fd30, 0dB97B839A252049C0, %fd32;
	setp.ltu.f64 	%p5, %fd9, 0d41E0000000000000;
	@%p5 bra 	$L__BB2_8;
	{ // callseq 0, 0
	.param .b64 param0;
	st.param.f64 	[param0], %fd8;
	.param .align 16 .b8 retval0[16];
	call.uni (retval0), 
	__internal_trig_reduction_slowpathd, 
	(
	param0
	);
	ld.param.f64 	%fd95, [retval0];
	ld.param.b32 	%r40, [retval0+8];
	} // callseq 0
$L__BB2_8:
	add.s32 	%r41, %r40, 1;
	bra.uni 	$L__BB2_10;
$L__BB2_9:
	mov.f64 	%fd34, 0d0000000000000000;
	mul.rn.f64 	%fd95, %fd8, %fd34;
	mov.b32 	%r41, 1;
$L__BB2_10:
	setp.eq.f64 	%p6, %fd9, 0d7FF0000000000000;
	shl.b32 	%r26, %r41, 6;
	cvt.u64.u32 	%rd11, %r26;
	and.b64  	%rd12, %rd11, 64;
	add.s64 	%rd14, %rd13, %rd12;
	mul.rn.f64 	%fd35, %fd95, %fd95;
	and.b32  	%r27, %r41, 1;
	setp.eq.b32 	%p7, %r27, 1;
	selp.f64 	%fd36, 0dBDA8FF8320FD8164, 0d3DE5DB65F9785EBA, %p7;
	ld.global.nc.v2.f64 	{%fd37, %fd38}, [%rd14];
	fma.rn.f64 	%fd39, %fd36, %fd35, %fd37;
	fma.rn.f64 	%fd40, %fd39, %fd35, %fd38;
	ld.global.nc.v2.f64 	{%fd41, %fd42}, [%rd14+16];
	fma.rn.f64 	%fd43, %fd40, %fd35, %fd41;
	fma.rn.f64 	%fd44, %fd43, %fd35, %fd42;
	ld.global.nc.v2.f64 	{%fd45, %fd46}, [%rd14+32];
	fma.rn.f64 	%fd47, %fd44, %fd35, %fd45;
	fma.rn.f64 	%fd48, %fd47, %fd35, %fd46;
	fma.rn.f64 	%fd49, %fd48, %fd95, %fd95;
	fma.rn.f64 	%fd50, %fd48, %fd35, 0d3FF0000000000000;
	selp.f64 	%fd51, %fd50, %fd49, %p7;
	and.b32  	%r28, %r41, 2;
	setp.eq.s32 	%p8, %r28, 0;
	mov.f64 	%fd52, 0d0000000000000000;
	sub.f64 	%fd53, %fd52, %fd51;
	selp.f64 	%fd15, %fd51, %fd53, %p8;
	@%p6 bra 	$L__BB2_13;
	mul.f64 	%fd54, %fd8, 0d3FE45F306DC9C883;
	cvt.rni.s32.f64 	%r42, %fd54;
	cvt.rn.f64.s32 	%fd55, %r42;
	fma.rn.f64 	%fd56, %fd55, 0dBFF921FB54442D18, %fd8;
	fma.rn.f64 	%fd57, %fd55, 0dBC91A62633145C00, %fd56;
	fma.rn.f64 	%fd96, %fd55, 0dB97B839A252049C0, %fd57;
	setp.ltu.f64 	%p9, %fd9, 0d41E0000000000000;
	@%p9 bra 	$L__BB2_14;
	{ // callseq 1, 0
	.param .b64 param0;
	st.param.f64 	[param0], %fd8;
	.param .align 16 .b8 retval0[16];
	call.uni (retval0), 
	__internal_trig_reduction_slowpathd, 
	(
	param0
	);
	ld.param.f64 	%fd96, [retval0];
	ld.param.b32 	%r42, [retval0+8];
	} // callseq 1
	bra.uni 	$L__BB2_14;
$L__BB2_13:
	mov.f64 	%fd59, 0d0000000000000000;
	mul.rn.f64 	%fd96, %fd8, %fd59;
	mov.b32 	%r42, 0;
$L__BB2_14:
	shl.b32 	%r31, %r42, 6;
	cvt.u64.u32 	%rd15, %r31;
	and.b64  	%rd16, %rd15, 64;
	add.s64 	%rd18, %rd13, %rd16;
	mul.rn.f64 	%fd60, %fd96, %fd96;
	and.b32  	%r32, %r42, 1;
	setp.eq.b32 	%p10, %r32, 1;
	selp.f64 	%fd61, 0dBDA8FF8320FD8164, 0d3DE5DB65F9785EBA, %p10;
	ld.global.nc.v2.f64 	{%fd62, %fd63}, [%rd18];
	fma.rn.f64 	%fd64, %fd61, %fd60, %fd62;
	fma.rn.f64 	%fd65, %fd64, %fd60, %fd63;
	ld.global.nc.v2.f64 	{%fd66, %fd67}, [%rd18+16];
	fma.rn.f64 	%fd68, %fd65, %fd60, %fd66;
	fma.rn.f64 	%fd69, %fd68, %fd60, %fd67;
	ld.global.nc.v2.f64 	{%fd70, %fd71}, [%rd18+32];
	fma.rn.f64 	%fd72, %fd69, %fd60, %fd70;
	fma.rn.f64 	%fd73, %fd72, %fd60, %fd71;
	fma.rn.f64 	%fd74, %fd73, %fd96, %fd96;
	fma.rn.f64 	%fd75, %fd73, %fd60, 0d3FF0000000000000;
	selp.f64 	%fd76, %fd75, %fd74, %p10;
	and.b32  	%r33, %r42, 2;
	setp.eq.s32 	%p11, %r33, 0;
	mov.f64 	%fd77, 0d0000000000000000;
	sub.f64 	%fd78, %fd77, %fd76;
	selp.f64 	%fd79, %fd76, %fd78, %p11;
	ld.global.v2.f64 	{%fd80, %fd81}, [%rd20];
	mul.f64 	%fd82, %fd6, %fd80;
	mul.f64 	%fd83, %fd7, %fd81;
	sub.f64 	%fd84, %fd82, %fd83;
	mul.f64 	%fd85, %fd6, %fd81;
	fma.rn.f64 	%fd86, %fd7, %fd80, %fd85;
	mul.f64 	%fd87, %fd15, %fd84;
	mul.f64 	%fd88, %fd86, %fd79;
	sub.f64 	%fd89, %fd87, %fd88;
	mul.f64 	%fd90, %fd84, %fd79;
	fma.rn.f64 	%fd91, %fd15, %fd86, %fd90;
	add.f64 	%fd98, %fd98, %fd89;
	add.f64 	%fd97, %fd97, %fd91;
	add.s32 	%r39, %r39, 1;
	setp.ne.s32 	%p12, %r39, 0;
	add.s64 	%rd20, %rd20, 16;
	add.s32 	%r38, %r38, 1;
	@%p12 bra 	$L__BB2_5;
	add.s32 	%r37, %r37, 1;
	setp.ne.s32 	%p13, %r37, %r19;
	@%p13 bra 	$L__BB2_4;
$L__BB2_16:
	st.global.v2.f64 	[%rd2], {%fd98, %fd97};
$L__BB2_17:
	ret;

}
	// .globl	qft_kernel
.visible .entry qft_kernel(
	.param .u64 .ptr .align 1 qft_kernel_param_0,
	.param .u32 qft_kernel_param_1,
	.param .u8 qft_kernel_param_2
)
{
	.reg .pred 	%p<13>;
	.reg .b16 	%rs<2>;
	.reg .b32 	%r<40>;
	.reg .b64 	%rd<13>;
	.reg .b64 	%fd<104>;

	ld.param.u64 	%rd2, [qft_kernel_param_0];
	ld.param.u32 	%r17, [qft_kernel_param_1];
	ld.param.s8 	%rs1, [qft_kernel_param_2];
	mov.u32 	%r18, %ctaid.x;
	mov.u32 	%r19, %ntid.x;
	mov.u32 	%r1, %tid.x;
	mad.lo.s32 	%r2, %r18, %r19, %r1;
	mov.b32 	%r20, 1;
	shl.b32 	%r3, %r20, %r17;
	setp.ge.s32 	%p1, %r2, %r3;
	@%p1 bra 	$L__BB3_14;
	cvta.to.global.u64 	%rd3, %rd2;
	shl.b32 	%r21, %r1, 4;
	mov.u32 	%r35, shared_state;
	add.s32 	%r23, %r35, %r21;
	mul.wide.s32 	%rd4, %r2, 16;
	add.s64 	%rd1, %rd3, %rd4;
	ld.global.v2.f64 	{%fd23, %fd24}, [%rd1];
	st.shared.v2.f64 	[%r23], {%fd23, %fd24};
	bar.sync 	0;
	setp.eq.s32 	%p2, %r17, 31;
	mov.f64 	%fd102, 0d0000000000000000;
	mov.f64 	%fd103, %fd102;
	@%p2 bra 	$L__BB3_13;
	setp.eq.s16 	%p3, %rs1, 0;
	selp.f64 	%fd26, 0dC01921FB54442D18, 0d401921FB54442D18, %p3;
	cvt.rn.f64.s32 	%fd27, %r2;
	mul.f64 	%fd1, %fd26, %fd27;
	neg.s32 	%r36, %r3;
	mov.f64 	%fd103, 0d0000000000000000;
	cvt.rn.f64.u32 	%fd29, %r3;
	mov.u64 	%rd7, __cudart_sin_cos_coeffs;
	mov.f64 	%fd102, %fd103;
	mov.f64 	%fd98, %fd103;
$L__BB3_3:
	mul.f64 	%fd28, %fd1, %fd98;
	div.rn.f64 	%fd5, %fd28, %fd29;
	abs.f64 	%fd6, %fd5;
	setp.neu.f64 	%p4, %fd6, 0d7FF0000000000000;
	@%p4 bra 	$L__BB3_5;
	mov.f64 	%fd35, 0d0000000000000000;
	mul.rn.f64 	%fd100, %fd5, %fd35;
	mov.b32 	%r38, 1;
	bra.uni 	$L__BB3_8;
$L__BB3_5:
	mul.f64 	%fd30, %fd5, 0d3FE45F306DC9C883;
	cvt.rni.s32.f64 	%r37, %fd30;
	cvt.rn.f64.s32 	%fd31, %r37;
	fma.rn.f64 	%fd32, %fd31, 0dBFF921FB54442D18, %fd5;
	fma.rn.f64 	%fd33, %fd31, 0dBC91A62633145C00, %fd32;
	fma.rn.f64 	%fd100, %fd31, 0dB97B839A252049C0, %fd33;
	setp.ltu.f64 	%p5, %fd6, 0d41E0000000000000;
	@%p5 bra 	$L__BB3_7;
	{ // callseq 2, 0
	.param .b64 param0;
	st.param.f64 	[param0], %fd5;
	.param .align 16 .b8 retval0[16];
	call.uni (retval0), 
	__internal_trig_reduction_slowpathd, 
	(
	param0
	);
	ld.param.f64 	%fd100, [retval0];
	ld.param.b32 	%r37, [retval0+8];
	} // callseq 2
$L__BB3_7:
	add.s32 	%r38, %r37, 1;
$L__BB3_8:
	setp.neu.f64 	%p6, %fd6, 0d7FF0000000000000;
	shl.b32 	%r27, %r38, 6;
	cvt.u64.u32 	%rd5, %r27;
	and.b64  	%rd6, %rd5, 64;
	add.s64 	%rd8, %rd7, %rd6;
	mul.rn.f64 	%fd36, %fd100, %fd100;
	and.b32  	%r28, %r38, 1;
	setp.eq.b32 	%p7, %r28, 1;
	selp.f64 	%fd37, 0dBDA8FF8320FD8164, 0d3DE5DB65F9785EBA, %p7;
	ld.global.nc.v2.f64 	{%fd38, %fd39}, [%rd8];
	fma.rn.f64 	%fd40, %fd37, %fd36, %fd38;
	fma.rn.f64 	%fd41, %fd40, %fd36, %fd39;
	ld.global.nc.v2.f64 	{%fd42, %fd43}, [%rd8+16];
	fma.rn.f64 	%fd44, %fd41, %fd36, %fd42;
	fma.rn.f64 	%fd45, %fd44, %fd36, %fd43;
	ld.global.nc.v2.f64 	{%fd46, %fd47}, [%rd8+32];
	fma.rn.f64 	%fd48, %fd45, %fd36, %fd46;
	fma.rn.f64 	%fd49, %fd48, %fd36, %fd47;
	fma.rn.f64 	%fd50, %fd49, %fd100, %fd100;
	fma.rn.f64 	%fd51, %fd49, %fd36, 0d3FF0000000000000;
	selp.f64 	%fd52, %fd51, %fd50, %p7;
	and.b32  	%r29, %r38, 2;
	setp.eq.s32 	%p8, %r29, 0;
	mov.f64 	%fd53, 0d0000000000000000;
	sub.f64 	%fd54, %fd53, %fd52;
	selp.f64 	%fd12, %fd52, %fd54, %p8;
	@%p6 bra 	$L__BB3_10;
	mov.f64 	%fd60, 0d0000000000000000;
	mul.rn.f64 	%fd101, %fd5, %fd60;
	mov.b32 	%r39, 0;
	bra.uni 	$L__BB3_12;
$L__BB3_10:
	mul.f64 	%fd55, %fd5, 0d3FE45F306DC9C883;
	cvt.rni.s32.f64 	%r39, %fd55;
	cvt.rn.f64.s32 	%fd56, %r39;
	fma.rn.f64 	%fd57, %fd56, 0dBFF921FB54442D18, %fd5;
	fma.rn.f64 	%fd58, %fd56, 0dBC91A62633145C00, %fd57;
	fma.rn.f64 	%fd101, %fd56, 0dB97B839A252049C0, %fd58;
	setp.ltu.f64 	%p9, %fd6, 0d41E0000000000000;
	@%p9 bra 	$L__BB3_12;
	{ // callseq 3, 0
	.param .b64 param0;
	st.param.f64 	[param0], %fd5;
	.param .align 16 .b8 retval0[16];
	call.uni (retval0), 
	__internal_trig_reduction_slowpathd, 
	(
	param0
	);
	ld.param.f64 	%fd101, [retval0];
	ld.param.b32 	%r39, [retval0+8];
	} // callseq 3
$L__BB3_12:
	shl.b32 	%r32, %r39, 6;
	cvt.u64.u32 	%rd9, %r32;
	and.b64  	%rd10, %rd9, 64;
	add.s64 	%rd12, %rd7, %rd10;
	mul.rn.f64 	%fd61, %fd101, %fd101;
	and.b32  	%r33, %r39, 1;
	setp.eq.b32 	%p10, %r33, 1;
	selp.f64 	%fd62, 0dBDA8FF8320FD8164, 0d3DE5DB65F9785EBA, %p10;
	ld.global.nc.v2.f64 	{%fd63, %fd64}, [%rd12];
	fma.rn.f64 	%fd65, %fd62, %fd61, %fd63;
	fma.rn.f64 	%fd66, %fd65, %fd61, %fd64;
	ld.global.nc.v2.f64 	{%fd67, %fd68}, [%rd12+16];
	fma.rn.f64 	%fd69, %fd66, %fd61, %fd67;
	fma.rn.f64 	%fd70, %fd69, %fd61, %fd68;
	ld.global.nc.v2.f64 	{%fd71, %fd72}, [%rd12+32];
	fma.rn.f64 	%fd73, %fd70, %fd61, %fd71;
	fma.rn.f64 	%fd74, %fd73, %fd61, %fd72;
	fma.rn.f64 	%fd75, %fd74, %fd101, %fd101;
	fma.rn.f64 	%fd76, %fd74, %fd61, 0d3FF0000000000000;
	selp.f64 	%fd77, %fd76, %fd75, %p10;
	and.b32  	%r34, %r39, 2;
	setp.eq.s32 	%p11, %r34, 0;
	mov.f64 	%fd78, 0d0000000000000000;
	sub.f64 	%fd79, %fd78, %fd77;
	selp.f64 	%fd80, %fd77, %fd79, %p11;
	ld.shared.v2.f64 	{%fd81, %fd82}, [%r35];
	mul.f64 	%fd83, %fd12, %fd81;
	mul.f64 	%fd84, %fd82, %fd80;
	sub.f64 	%fd85, %fd83, %fd84;
	mul.f64 	%fd86, %fd81, %fd80;
	fma.rn.f64 	%fd87, %fd12, %fd82, %fd86;
	add.f64 	%fd103, %fd103, %fd85;
	add.f64 	%fd102, %fd102, %fd87;
	add.f64 	%fd98, %fd98, 0d3FF0000000000000;
	add.s32 	%r36, %r36, 1;
	setp.ne.s32 	%p12, %r36, 0;
	add.s32 	%r35, %r35, 16;
	@%p12 bra 	$L__BB3_3;
$L__BB3_13:
	cvt.rn.f64.s32 	%fd88, %r3;
	sqrt.rn.f64 	%fd89, %fd88;
	rcp.rn.f64 	%fd90, %fd89;
	mul.f64 	%fd91, %fd90, %fd103;
	mul.f64 	%fd92, %fd102, 0d0000000000000000;
	sub.f64 	%fd93, %fd91, %fd92;
	mul.f64 	%fd94, %fd103, 0d0000000000000000;
	fma.rn.f64 	%fd95, %fd90, %fd102, %fd94;
	st.global.v2.f64 	[%rd1], {%fd93, %fd95};
$L__BB3_14:
	ret;

}
	// .globl	vqe_ansatz_kernel
.visible .entry vqe_ansatz_kernel(
	.param .u64 .ptr .align 1 vqe_ansatz_kernel_param_0,
	.param .u64 .ptr .align 1 vqe_ansatz_kernel_param_1,
	.param .u32 vqe_ansatz_kernel_param_2,
	.param .u32 vqe_ansatz_kernel_param_3
)
{
	.reg .pred 	%p<82>;
	.reg .b32 	%r<175>;
	.reg .b64 	%rd<59>;
	.reg .b64 	%fd<212>;

	ld.param.u64 	%rd7, [vqe_ansatz_kernel_param_0];
	ld.param.u32 	%r59, [vqe_ansatz_kernel_param_2];
	ld.param.u32 	%r60, [vqe_ansatz_kernel_param_3];
	cvta.to.global.u64 	%rd1, %rd7;
	mov.u32 	%r61, %ctaid.x;
	mov.u32 	%r62, %ntid.x;
	mov.u32 	%r63, %tid.x;
	mad.lo.s32 	%r1, %r61, %r62, %r63;
	mov.b32 	%r64, 1;
	shl.b32 	%r65, %r64, %r59;
	setp.ge.s32 	%p1, %r1, %r65;
	setp.lt.s32 	%p2, %r60, 1;
	or.pred  	%p3, %p1, %p2;
	@%p3 bra 	$L__BB4_68;
	mul.wide.s32 	%rd8, %r1, 16;
	add.s64 	%rd2, %rd1, %rd8;
	add.s32 	%r67, %r59, -1;
	and.b32  	%r2, %r67, -8;
	mov.b32 	%r162, 0;
	mov.u64 	%rd21, __cudart_sin_cos_coeffs;
$L__BB4_2:
	setp.lt.s32 	%p4, %r59, 1;
	@%p4 bra 	$L__BB4_26;
	ld.param.u64 	%rd57, [vqe_ansatz_kernel_param_1];
	neg.s32 	%r163, %r59;
	mul.lo.s32 	%r69, %r162, %r59;
	mul.wide.u32 	%rd9, %r69, 8;
	cvta.to.global.u64 	%rd10, %rd57;
	add.s64 	%rd58, %rd10, %rd9;
	mov.b32 	%r164, 0;
$L__BB4_4:
	ld.global.f64 	%fd1, [%rd58];
	shr.u32 	%r70, %r1, %r164;
	and.b32  	%r71, %r70, 1;
	setp.eq.b32 	%p5, %r71, 1;
	not.pred 	%p6, %p5;
	@%p6 bra 	$L__BB4_15;
	mul.f64 	%fd2, %fd1, 0d3FE0000000000000;
	abs.f64 	%fd3, %fd2;
	setp.neu.f64 	%p7, %fd3, 0d7FF0000000000000;
	@%p7 bra 	$L__BB4_7;
	mov.f64 	%fd37, 0d0000000000000000;
	mul.rn.f64 	%fd205, %fd2, %fd37;
	mov.b32 	%r166, 1;
	bra.uni 	$L__BB4_10;
$L__BB4_7:
	mul.f64 	%fd32, %fd2, 0d3FE45F306DC9C883;
	cvt.rni.s32.f64 	%r165, %fd32;
	cvt.rn.f64.s32 	%fd33, %r165;
	fma.rn.f64 	%fd34, %fd33, 0dBFF921FB54442D18, %fd2;
	fma.rn.f64 	%fd35, %fd33, 0dBC91A62633145C00, %fd34;
	fma.rn.f64 	%fd205, %fd33, 0dB97B839A252049C0, %fd35;
	setp.ltu.f64 	%p8, %fd3, 0d41E0000000000000;
	@%p8 bra 	$L__BB4_9;
	{ // callseq 4, 0
	.param .b64 param0;
	st.param.f64 	[param0], %fd2;
	.param .align 16 .b8 retval0[16];
	call.uni (retval0), 
	__internal_trig_reduction_slowpathd, 
	(
	param0
	);
	ld.param.f64 	%fd205, [retval0];
	ld.param.b32 	%r165, [retval0+8];
	} // callseq 4
$L__BB4_9:
	add.s32 	%r166, %r165, 1;
$L__BB4_10:
	setp.neu.f64 	%p9, %fd3, 0d7FF0000000000000;
	shl.b32 	%r74, %r166, 6;
	cvt.u64.u32 	%rd11, %r74;
	and.b64  	%rd12, %rd11, 64;
	mov.u64 	%rd13, __cudart_sin_cos_coeffs;
	add.s64 	%rd14, %rd13, %rd12;
	mul.rn.f64 	%fd38, %fd205, %fd205;
	and.b32  	%r75, %r166, 1;
	setp.eq.b32 	%p10, %r75, 1;
	selp.f64 	%fd39, 0dBDA8FF8320FD8164, 0d3DE5DB65F9785EBA, %p10;
	ld.global.nc.v2.f64 	{%fd40, %fd41}, [%rd14];
	fma.rn.f64 	%fd42, %fd39, %fd38, %fd40;
	fma.rn.f64 	%fd43, %fd42, %fd38, %fd41;
	ld.global.nc.v2.f64 	{%fd44, %fd45}, [%rd14+16];
	fma.rn.f64 	%fd46, %fd43, %fd38, %fd44;
	fma.rn.f64 	%fd47, %fd46, %fd38, %fd45;
	ld.global.nc.v2.f64 	{%fd48, %fd49}, [%rd14+32];
	fma.rn.f64 	%fd50, %fd47, %fd38, %fd48;
	fma.rn.f64 	%fd51, %fd50, %fd38, %fd49;
	fma.rn.f64 	%fd52, %fd51, %fd205, %fd205;
	fma.rn.f64 	%fd53, %fd51, %fd38, 0d3FF0000000000000;
	selp.f64 	%fd54, %fd53, %fd52, %p10;
	and.b32  	%r76, %r166, 2;
	setp.eq.s32 	%p11, %r76, 0;
	mov.f64 	%fd55, 0d0000000000000000;
	sub.f64 	%fd56, %fd55, %fd54;
	selp.f64 	%fd9, %fd54, %fd56, %p11;
	@%p9 bra 	$L__BB4_12;
	mov.f64 	%fd62, 0d0000000000000000;
	mul.rn.f64 	%fd206, %fd2, %fd62;
	mov.b32 	%r167, 0;
	bra.uni 	$L__BB4_14;
$L__BB4_12:
	mul.f64 	%fd57, %fd2, 0d3FE45F306DC9C883;
	cvt.rni.s32.f64 	%r167, %fd57;
	cvt.rn.f64.s32 	%fd58, %r167;
	fma.rn.f64 	%fd59, %fd58, 0dBFF921FB54442D18, %fd2;
	fma.rn.f64 	%fd60, %fd58, 0dBC91A62633145C00, %fd59;
	fma.rn.f64 	%fd206, %fd58, 0dB97B839A252049C0, %fd60;
	setp.ltu.f64 	%p12, %fd3, 0d41E0000000000000;
	@%p12 bra 	$L__BB4_14;
	{ // callseq 5, 0
	.param .b64 param0;
	st.param.f64 	[param0], %fd2;
	.param .align 16 .b8 retval0[16];
	call.uni (retval0), 
	__internal_trig_reduction_slowpathd, 
	(
	param0
	);
	ld.param.f64 	%fd206, [retval0];
	ld.param.b32 	%r167, [retval0+8];
	} // callseq 5
$L__BB4_14:
	shl.b32 	%r79, %r167, 6;
	cvt.u64.u32 	%rd15, %r79;
	and.b64  	%rd16, %rd15, 64;
	mov.u64 	%rd17, __cudart_sin_cos_coeffs;
	add.s64 	%rd18, %rd17, %rd16;
	mul.rn.f64 	%fd63, %fd206, %fd206;
	and.b32  	%r80, %r167, 1;
	setp.eq.b32 	%p13, %r80, 1;
	selp.f64 	%fd64, 0dBDA8FF8320FD8164, 0d3DE5DB65F9785EBA, %p13;
	ld.global.nc.v2.f64 	{%fd65, %fd66}, [%rd18];
	fma.rn.f64 	%fd67, %fd64, %fd63, %fd65;
	fma.rn.f64 	%fd68, %fd67, %fd63, %fd66;
	ld.global.nc.v2.f64 	{%fd69, %fd70}, [%rd18+16];
	fma.rn.f64 	%fd71, %fd68, %fd63, %fd69;
	fma.rn.f64 	%fd72, %fd71, %fd63, %fd70;
	ld.global.nc.v2.f64 	{%fd73, %fd74}, [%rd18+32];
	fma.rn.f64 	%fd75, %fd72, %fd63, %fd73;
	fma.rn.f64 	%fd76, %fd75, %fd63, %fd74;
	fma.rn.f64 	%fd77, %fd76, %fd206, %fd206;
	fma.rn.f64 	%fd78, %fd76, %fd63, 0d3FF0000000000000;
	selp.f64 	%fd79, %fd78, %fd77, %p13;
	and.b32  	%r81, %r167, 2;
	setp.eq.s32 	%p14, %r81, 0;
	mov.f64 	%fd80, 0d0000000000000000;
	sub.f64 	%fd81, %fd80, %fd79;
	selp.f64 	%fd82, %fd79, %fd81, %p14;
	ld.global.v2.f64 	{%fd83, %fd84}, [%rd2];
	mul.f64 	%fd85, %fd9, %fd83;
	mul.f64 	%fd86, %fd84, %fd82;
	sub.f64 	%fd210, %fd85, %fd86;
	mul.f64 	%fd87, %fd83, %fd82;
	fma.rn.f64 	%fd211, %fd9, %fd84, %fd87;
	bra.uni 	$L__BB4_25;
$L__BB4_15:
	mul.f64 	%fd16, %fd1, 0dBFE0000000000000;
	abs.f64 	%fd17, %fd16;
	setp.neu.f64 	%p15, %fd17, 0d7FF0000000000000;
	@%p15 bra 	$L__BB4_17;
	mov.f64 	%fd93, 0d0000000000000000;
	mul.rn.f64 	%fd208, %fd16, %fd93;
	mov.b32 	%r169, 1;
	bra.uni 	$L__BB4_20;
$L__BB4_17:
	mul.f64 	%fd88, %fd16, 0d3FE45F306DC9C883;
	cvt.rni.s32.f64 	%r168, %fd88;
	cvt.rn.f64.s32 	%fd89, %r168;
	fma.rn.f64 	%fd90, %fd89, 0dBFF921FB54442D18, %fd16;
	fma.rn.f64 	%fd91, %fd89, 0dBC91A62633145C00, %fd90;
	fma.rn.f64 	%fd208, %fd89, 0dB97B839A252049C0, %fd91;
	setp.ltu.f64 	%p16, %fd17, 0d41E0000000000000;
	@%p16 bra 	$L__BB4_19;
	{ // callseq 6, 0
	.param .b64 param0;
	st.param.f64 	[param0], %fd16;
	.param .align 16 .b8 retval0[16];
	call.uni (retval0), 
	__internal_trig_reduction_slowpathd, 
	(
	param0
	);
	ld.param.f64 	%fd208, [retval0];
	ld.param.b32 	%r168, [retval0+8];
	} // callseq 6
$L__BB4_19:
	add.s32 	%r169, %r168, 1;
$L__BB4_20:
	setp.neu.f64 	%p17, %fd17, 0d7FF0000000000000;
	shl.b32 	%r84, %r169, 6;
	cvt.u64.u32 	%rd19, %r84;
	and.b64  	%rd20, %rd19, 64;
	add.s64 	%rd22, %rd21, %rd20;
	mul.rn.f64 	%fd94, %fd208, %fd208;
	and.b32  	%r85, %r169, 1;
	setp.eq.b32 	%p18, %r85, 1;
	selp.f64 	%fd95, 0dBDA8FF8320FD8164, 0d3DE5DB65F9785EBA, %p18;
	ld.global.nc.v2.f64 	{%fd96, %fd97}, [%rd22];
	fma.rn.f64 	%fd98, %fd95, %fd94, %fd96;
	fma.rn.f64 	%fd99, %fd98, %fd94, %fd97;
	ld.global.nc.v2.f64 	{%fd100, %fd101}, [%rd22+16];
	fma.rn.f64 	%fd102, %fd99, %fd94, %fd100;
	fma.rn.f64 	%fd103, %fd102, %fd94, %fd101;
	ld.global.nc.v2.f64 	{%fd104, %fd105}, [%rd22+32];
	fma.rn.f64 	%fd106, %fd103, %fd94, %fd104;
	fma.rn.f64 	%fd107, %fd106, %fd94, %fd105;
	fma.rn.f64 	%fd108, %fd107, %fd208, %fd208;
	fma.rn.f64 	%fd109, %fd107, %fd94, 0d3FF0000000000000;
	selp.f64 	%fd110, %fd109, %fd108, %p18;
	and.b32  	%r86, %r169, 2;
	setp.eq.s32 	%p19, %r86, 0;
	mov.f64 	%fd111, 0d0000000000000000;
	sub.f64 	%fd112, %fd111, %fd110;
	selp.f64 	%fd23, %fd110, %fd112, %p19;
	@%p17 bra 	$L__BB4_22;
	mov.f64 	%fd118, 0d0000000000000000;
	mul.rn.f64 	%fd209, %fd16, %fd118;
	mov.b32 	%r170, 0;
	bra.uni 	$L__BB4_24;
$L__BB4_22:
	mul.f64 	%fd113, %fd16, 0d3FE45F306DC9C883;
	cvt.rni.s32.f64 	%r170, %fd113;
	cvt.rn.f64.s32 	%fd114, %r170;
	fma.rn.f64 	%fd115, %fd114, 0dBFF921FB54442D18, %fd16;
	fma.rn.f64 	%fd116, %fd114, 0dBC91A62633145C00, %fd115;
	fma.rn.f64 	%fd209, %fd114, 0dB97B839A252049C0, %fd116;
	setp.ltu.f64 	%p20, %fd17, 0d41E0000000000000;
	@%p20 bra 	$L__BB4_24;
	{ // callseq 7, 0
	.param .b64 param0;
	st.param.f64 	[param0], %fd16;
	.param .align 16 .b8 retval0[16];
	call.uni (retval0), 
	__internal_trig_reduction_slowpathd, 
	(
	param0
	);
	ld.param.f64 	%fd209, [retval0];
	ld.param.b32 	%r170, [retval0+8];
	} // callseq 7
$L__BB4_24:
	shl.b32 	%r89, %r170, 6;
	cvt.u64.u32 	%rd23, %r89;
	and.b64  	%rd24, %rd23, 64;
	add.s64 	%rd26, %rd21, %rd24;
	mul.rn.f64 	%fd119, %fd209, %fd209;
	and.b32  	%r90, %r170, 1;
	setp.eq.b32 	%p21, %r90, 1;
	selp.f64 	%fd120, 0dBDA8FF8320FD8164, 0d3DE5DB65F9785EBA, %p21;
	ld.global.nc.v2.f64 	{%fd121, %fd122}, [%rd26];
	fma.rn.f64 	%fd123, %fd120, %fd119, %fd121;
	fma.rn.f64 	%fd124, %fd123, %fd119, %fd122;
	ld.global.nc.v2.f64 	{%fd125, %fd126}, [%rd26+16];
	fma.rn.f64 	%fd127, %fd124, %fd119, %fd125;
	fma.rn.f64 	%fd128, %fd127, %fd119, %fd126;
	ld.global.nc.v2.f64 	{%fd129, %fd130}, [%rd26+32];
	fma.rn.f64 	%fd131, %fd128, %fd119, %fd129;
	fma.rn.f64 	%fd132, %fd131, %fd119, %fd130;
	fma.rn.f64 	%fd133, %fd132, %fd209, %fd209;
	fma.rn.f64 	%fd134, %fd132, %fd119, 0d3FF0000000000000;
	selp.f64 	%fd135, %fd134, %fd133, %p21;
	and.b32  	%r91, %r170, 2;
	setp.eq.s32 	%p22, %r91, 0;
	mov.f64 	%fd136, 0d0000000000000000;
	sub.f64 	%fd137, %fd136, %fd135;
	selp.f64 	%fd138, %fd135, %fd137, %p22;
	ld.global.v2.f64 	{%fd139, %fd140}, [%rd2];
	mul.f64 	%fd141, %fd23, %fd139;
	mul.f64 	%fd142, %fd140, %fd138;
	sub.f64 	%fd210, %fd141, %fd142;
	mul.f64 	%fd143, %fd139, %fd138;
	fma.rn.f64 	%fd211, %fd23, %fd140, %fd143;
$L__BB4_25:
	st.global.v2.f64 	[%rd2], {%fd210, %fd211};
	add.s32 	%r164, %r164, 1;
	add.s32 	%r163, %r163, 1;
	setp.ne.s32 	%p23, %r163, 0;
	add.s64 	%rd58, %rd58, 8;
	@%p23 bra 	$L__BB4_4;
$L__BB4_26:
	setp.lt.s32 	%p24, %r59, 2;
	bar.sync 	0;
	@%p24 bra 	$L__BB4_67;
	add.s32 	%r93, %r59, -2;
	setp.lt.u32 	%p25, %r93, 7;
	mov.b32 	%r173, 0;
	@%p25 bra 	$L__BB4_46;
	mov.b32 	%r171, 0;
$L__BB4_29:
	.pragma "nounroll";
	mov.b32 	%r95, 2;
	shl.b32 	%r96, %r95, %r171;
	shr.u32 	%r97, %r1, %r171;
	and.b32  	%r98, %r97, 1;
	setp.eq.b32 	%p26, %r98, 1;
	not.pred 	%p27, %p26;
	and.b32  	%r27, %r96, %r1;
	setp.ne.s32 	%p28, %r27, 0;
	or.pred  	%p29, %p27, %p28;
	@%p29 bra 	$L__BB4_31;
	or.b32  	%r99, %r96, %r1;
	ld.global.v2.f64 	{%fd144, %fd145}, [%rd2];
	mul.wide.s32 	%rd27, %r99, 16;
	add.s64 	%rd28, %rd1, %rd27;
	ld.global.v2.f64 	{%fd146, %fd147}, [%rd28];
	st.global.v2.f64 	[%rd2], {%fd146, %fd147};
	st.global.v2.f64 	[%rd28], {%fd144, %fd145};
$L__BB4_31:
	mov.b32 	%r100, 4;
	shl.b32 	%r101, %r100, %r171;
	setp.eq.s32 	%p30, %r27, 0;
	and.b32  	%r29, %r101, %r1;
	setp.ne.s32 	%p31, %r29, 0;
	or.pred  	%p32, %p30, %p31;
	@%p32 bra 	$L__BB4_33;
	or.b32  	%r102, %r101, %r1;
	ld.global.v2.f64 	{%fd148, %fd149}, [%rd2];
	mul.wide.s32 	%rd29, %r102, 16;
	add.s64 	%rd30, %rd1, %rd29;
	ld.global.v2.f64 	{%fd150, %fd151}, [%rd30];
	st.global.v2.f64 	[%rd2], {%fd150, %fd151};
	st.global.v2.f64 	[%rd30], {%fd148, %fd149};
$L__BB4_33:
	mov.b32 	%r103, 8;
	shl.b32 	%r104, %r103, %r171;
	setp.eq.s32 	%p33, %r29, 0;
	and.b32  	%r31, %r104, %r1;
	setp.ne.s32 	%p34, %r31, 0;
	or.pred  	%p35, %p33, %p34;
	@%p35 bra 	$L__BB4_35;
	or.b32  	%r105, %r104, %r1;
	ld.global.v2.f64 	{%fd152, %fd153}, [%rd2];
	mul.wide.s32 	%rd31, %r105, 16;
	add.s64 	%rd32, %rd1, %rd31;
	ld.global.v2.f64 	{%fd154, %fd155}, [%rd32];
	st.global.v2.f64 	[%rd2], {%fd154, %fd155};
	st.global.v2.f64 	[%rd32], {%fd152, %fd153};
$L__BB4_35:
	mov.b32 	%r106, 16;
	shl.b32 	%r107, %r106, %r171;
	setp.eq.s32 	%p36, %r31, 0;
	and.b32  	%r33, %r107, %r1;
	setp.ne.s32 	%p37, %r33, 0;
	or.pred  	%p38, %p36, %p37;
	@%p38 bra 	$L__BB4_37;
	or.b32  	%r108, %r107, %r1;
	ld.global.v2.f64 	{%fd156, %fd157}, [%rd2];
	mul.wide.s32 	%rd33, %r108, 16;
	add.s64 	%rd34, %rd1, %rd33;
	ld.global.v2.f64 	{%fd158, %fd159}, [%rd34];
	st.global.v2.f64 	[%rd2], {%fd158, %fd159};
	st.global.v2.f64 	[%rd34], {%fd156, %fd157};
$L__BB4_37:
	mov.b32 	%r109, 32;
	shl.b32 	%r110, %r109, %r171;
	setp.eq.s32 	%p39, %r33, 0;
	and.b32  	%r35, %r110, %r1;
	setp.ne.s32 	%p40, %r35, 0;
	or.pred  	%p41, %p39, %p40;
	@%p41 bra 	$L__BB4_39;
	or.b32  	%r111, %r110, %r1;
	ld.global.v2.f64 	{%fd160, %fd161}, [%rd2];
	mul.wide.s32 	%rd35, %r111, 16;
	add.s64 	%rd36, %rd1, %rd35;
	ld.global.v2.f64 	{%fd162, %fd163}, [%rd36];
	st.global.v2.f64 	[%rd2], {%fd162, %fd163};
	st.global.v2.f64 	[%rd36], {%fd160, %fd161};
$L__BB4_39:
	mov.b32 	%r112, 64;
	shl.b32 	%r113, %r112, %r171;
	setp.eq.s32 	%p42, %r35, 0;
	and.b32  	%r37, %r113, %r1;
	setp.ne.s32 	%p43, %r37, 0;
	or.pred  	%p44, %p42, %p43;
	@%p44 bra 	$L__BB4_41;
	or.b32  	%r114, %r113, %r1;
	ld.global.v2.f64 	{%fd164, %fd165}, [%rd2];
	mul.wide.s32 	%rd37, %r114, 16;
	add.s64 	%rd38, %rd1, %rd37;
	ld.global.v2.f64 	{%fd166, %fd167}, [%rd38];
	st.global.v2.f64 	[%rd2], {%fd166, %fd167};
	st.global.v2.f64 	[%rd38], {%fd164, %fd165};
$L__BB4_41:
	mov.b32 	%r115, 128;
	shl.b32 	%r116, %r115, %r171;
	setp.eq.s32 	%p45, %r37, 0;
	and.b32  	%r39, %r116, %r1;
	setp.ne.s32 	%p46, %r39, 0;
	or.pred  	%p47, %p45, %p46;
	@%p47 bra 	$L__BB4_43;
	or.b32  	%r117, %r116, %r1;
	ld.global.v2.f64 	{%fd168, %fd169}, [%rd2];
	mul.wide.s32 	%rd39, %r117, 16;
	add.s64 	%rd40, %rd1, %rd39;
	ld.global.v2.f64 	{%fd170, %fd171}, [%rd40];
	st.global.v2.f64 	[%rd2], {%fd170, %fd171};
	st.global.v2.f64 	[%rd40], {%fd168, %fd169};
$L__BB4_43:
	mov.b32 	%r118, 256;
	shl.b32 	%r119, %r118, %r171;
	setp.eq.s32 	%p48, %r39, 0;
	and.b32  	%r120, %r119, %r1;
	setp.ne.s32 	%p49, %r120, 0;
	or.pred  	%p50, %p48, %p49;
	@%p50 bra 	$L__BB4_45;
	or.b32  	%r121, %r119, %r1;
	ld.global.v2.f64 	{%fd172, %fd173}, [%rd2];
	mul.wide.s32 	%rd41, %r121, 16;
	add.s64 	%rd42, %rd1, %rd41;
	ld.global.v2.f64 	{%fd174, %fd175}, [%rd42];
	st.global.v2.f64 	[%rd2], {%fd174, %fd175};
	st.global.v2.f64 	[%rd42], {%fd172, %fd173};
$L__BB4_45:
	add.s32 	%r171, %r171, 8;
	setp.ne.s32 	%p51, %r171, %r2;
	mov.u32 	%r173, %r2;
	@%p51 bra 	$L__BB4_29;
$L__BB4_46:
	add.s32 	%r122, %r59, -1;
	and.b32  	%r123, %r122, 7;
	setp.eq.s32 	%p52, %r123, 0;
	@%p52 bra 	$L__BB4_67;
	add.s32 	%r126, %r123, -1;
	setp.lt.u32 	%p53, %r126, 3;
	@%p53 bra 	$L__BB4_57;
	mov.b32 	%r127, 2;
	shl.b32 	%r128, %r127, %r173;
	shr.u32 	%r129, %r1, %r173;
	and.b32  	%r130, %r129, 1;
	setp.eq.b32 	%p54, %r130, 1;
	not.pred 	%p55, %p54;
	and.b32  	%r44, %r128, %r1;
	setp.ne.s32 	%p56, %r44, 0;
	or.pred  	%p57, %p55, %p56;
	@%p57 bra 	$L__BB4_50;
	or.b32  	%r131, %r128, %r1;
	ld.global.v2.f64 	{%fd176, %fd177}, [%rd2];
	mul.wide.s32 	%rd43, %r131, 16;
	add.s64 	%rd44, %rd1, %rd43;
	ld.global.v2.f64 	{%fd178, %fd179}, [%rd44];
	st.global.v2.f64 	[%rd2], {%fd178, %fd179};
	st.global.v2.f64 	[%rd44], {%fd176, %fd177};
$L__BB4_50:
	mov.b32 	%r132, 4;
	shl.b32 	%r133, %r132, %r173;
	setp.eq.s32 	%p58, %r44, 0;
	and.b32  	%r46, %r133, %r1;
	setp.ne.s32 	%p59, %r46, 0;
	or.pred  	%p60, %p58, %p59;
	@%p60 bra 	$L__BB4_52;
	or.b32  	%r134, %r133, %r1;
	ld.global.v2.f64 	{%fd180, %fd181}, [%rd2];
	mul.wide.s32 	%rd45, %r134, 16;
	add.s64 	%rd46, %rd1, %rd45;
	ld.global.v2.f64 	{%fd182, %fd183}, [%rd46];
	st.global.v2.f64 	[%rd2], {%fd182, %fd183};
	st.global.v2.f64 	[%rd46], {%fd180, %fd181};
$L__BB4_52:
	mov.b32 	%r135, 8;
	shl.b32 	%r136, %r135, %r173;
	setp.eq.s32 	%p61, %r46, 0;
	and.b32  	%r48, %r136, %r1;
	setp.ne.s32 	%p62, %r48, 0;
	or.pred  	%p63, %p61, %p62;
	@%p63 bra 	$L__BB4_54;
	or.b32  	%r137, %r136, %r1;
	ld.global.v2.f64 	{%fd184, %fd185}, [%rd2];
	mul.wide.s32 	%rd47, %r137, 16;
	add.s64 	%rd48, %rd1, %rd47;
	ld.global.v2.f64 	{%fd186, %fd187}, [%rd48];
	st.global.v2.f64 	[%rd2], {%fd186, %fd187};
	st.global.v2.f64 	[%rd48], {%fd184, %fd185};
$L__BB4_54:
	mov.b32 	%r138, 16;
	shl.b32 	%r139, %r138, %r173;
	setp.eq.s32 	%p64, %r48, 0;
	and.b32  	%r140, %r139, %r1;
	setp.ne.s32 	%p65, %r140, 0;
	or.pred  	%p66, %p64, %p65;
	@%p66 bra 	$L__BB4_56;
	or.b32  	%r141, %r139, %r1;
	ld.global.v2.f64 	{%fd188, %fd189}, [%rd2];
	mul.wide.s32 	%rd49, %r141, 16;
	add.s64 	%rd50, %rd1, %rd49;
	ld.global.v2.f64 	{%fd190, %fd191}, [%rd50];
	st.global.v2.f64 	[%rd2], {%fd190, %fd191};
	st.global.v2.f64 	[%rd50], {%fd188, %fd189};
$L__BB4_56:
	add.s32 	%r173, %r173, 4;
$L__BB4_57:
	and.b32  	%r143, %r122, 3;
	setp.eq.s32 	%p67, %r143, 0;
	@%p67 bra 	$L__BB4_67;
	setp.eq.s32 	%p68, %r143, 1;
	@%p68 bra 	$L__BB4_64;
	mov.b32 	%r146, 2;
	shl.b32 	%r147, %r146, %r173;
	shr.u32 	%r148, %r1, %r173;
	and.b32  	%r149, %r148, 1;
	setp.eq.b32 	%p69, %r149, 1;
	not.pred 	%p70, %p69;
	and.b32  	%r53, %r147, %r1;
	setp.ne.s32 	%p71, %r53, 0;
	or.pred  	%p72, %p70, %p71;
	@%p72 bra 	$L__BB4_61;
	or.b32  	%r150, %r147, %r1;
	ld.global.v2.f64 	{%fd192, %fd193}, [%rd2];
	mul.wide.s32 	%rd51, %r150, 16;
	add.s64 	%rd52, %rd1, %rd51;
	ld.global.v2.f64 	{%fd194, %fd195}, [%rd52];
	st.global.v2.f64 	[%rd2], {%fd194, %fd195};
	st.global.v2.f64 	[%rd52], {%fd192, %fd193};
$L__BB4_61:
	mov.b32 	%r151, 4;
	shl.b32 	%r152, %r151, %r173;
	setp.eq.s32 	%p73, %r53, 0;
	and.b32  	%r153, %r152, %r1;
	setp.ne.s32 	%p74, %r153, 0;
	or.pred  	%p75, %p73, %p74;
	@%p75 bra 	$L__BB4_63;
	or.b32  	%r154, %r152, %r1;
	ld.global.v2.f64 	{%fd196, %fd197}, [%rd2];
	mul.wide.s32 	%rd53, %r154, 16;
	add.s64 	%rd54, %rd1, %rd53;
	ld.global.v2.f64 	{%fd198, %fd199}, [%rd54];
	st.global.v2.f64 	[%rd2], {%fd198, %fd199};
	st.global.v2.f64 	[%rd54], {%fd196, %fd197};
$L__BB4_63:
	add.s32 	%r173, %r173, 2;
$L__BB4_64:
	and.b32  	%r155, %r59, 1;
	setp.eq.b32 	%p76, %r155, 1;
	@%p76 bra 	$L__BB4_67;
	mov.b32 	%r156, 2;
	shl.b32 	%r157, %r156, %r173;
	shr.u32 	%r158, %r1, %r173;
	and.b32  	%r159, %r158, 1;
	setp.eq.b32 	%p77, %r159, 1;
	not.pred 	%p78, %p77;
	and.b32  	%r160, %r157, %r1;
	setp.ne.s32 	%p79, %r160, 0;
	or.pred  	%p80, %p78, %p79;
	@%p80 bra 	$L__BB4_67;
	or.b32  	%r161, %r157, %r1;
	ld.global.v2.f64 	{%fd200, %fd201}, [%rd2];
	mul.wide.s32 	%rd55, %r161, 16;
	add.s64 	%rd56, %rd1, %rd55;
	ld.global.v2.f64 	{%fd202, %fd203}, [%rd56];
	st.global.v2.f64 	[%rd2], {%fd202, %fd203};
	st.global.v2.f64 	[%rd56], {%fd200, %fd201};
$L__BB4_67:
	bar.sync 	0;
	add.s32 	%r162, %r162, 1;
	setp.ne.s32 	%p81, %r162, %r60;
	@%p81 bra 	$L__BB4_2;
$L__BB4_68:
	ret;

}
	// .globl	measurement_kernel
.visible .entry measurement_kernel(
	.param .u64 .ptr .align 1 measurement_kernel_param_0,
	.param .u64 .ptr .align 1 measurement_kernel_param_1,
	.param .u32 measurement_kernel_param_2
)
{
	.reg .pred 	%p<2>;
	.reg .b32 	%r<6>;
	.reg .b64 	%rd<9>;
	.reg .b64 	%fd<5>;

	ld.param.u64 	%rd1, [measurement_kernel_param_0];
	ld.param.u64 	%rd2, [measurement_kernel_param_1];
	ld.param.u32 	%r2, [measurement_kernel_param_2];
	mov.u32 	%r3, %ctaid.x;
	mov.u32 	%r4, %ntid.x;
	mov.u32 	%r5, %tid.x;
	mad.lo.s32 	%r1, %r3, %r4, %r5;
	setp.ge.s32 	%p1, %r1, %r2;
	@%p1 bra 	$L__BB5_2;
	cvta.to.global.u64 	%rd3, %rd1;
	cvta.to.global.u64 	%rd4, %rd2;
	mul.wide.s32 	%rd5, %r1, 16;
	add.s64 	%rd6, %rd3, %rd5;
	ld.global.v2.f64 	{%fd1, %fd2}, [%rd6];
	mul.f64 	%fd3, %fd2, %fd2;
	fma.rn.f64 	%fd4, %fd1, %fd1, %fd3;
	mul.wide.s32 	%rd7, %r1, 8;
	add.s64 	%rd8, %rd4, %rd7;
	st.global.f64 	[%rd8], %fd4;
$L__BB5_2:
	ret;

}
.func  (.param .align 16 .b8 func_retval0[16]) __internal_trig_reduction_slowpathd(
	.param .b64 __internal_trig_reduction_slowpathd_param_0
)
{
	.local .align 8 .b8 	__local_depot6[40];
	.reg .b64 	%SP;
	.reg .b64 	%SPL;
	.reg .pred 	%p<10>;
	.reg .b32 	%r<47>;
	.reg .b64 	%rd<74>;
	.reg .b64 	%fd<5>;

	mov.u64 	%SPL, __local_depot6;
	ld.param.f64 	%fd4, [__internal_trig_reduction_slowpathd_param_0];
	add.u64 	%rd1, %SPL, 0;
	{
	.reg .b32 %temp; 
	mov.b64 	{%temp, %r1}, %fd4;
	}
	shr.u32 	%r2, %r1, 20;
	and.b32  	%r3, %r2, 2047;
	setp.eq.s32 	%p1, %r3, 2047;
	mov.b32 	%r46, 0;
	@%p1 bra 	$L__BB6_9;
	add.s32 	%r20, %r3, -1024;
	mov.b64 	%rd20, %fd4;
	shl.b64 	%rd2, %rd20, 11;
	shr.u32 	%r4, %r20, 6;
	sub.s32 	%r45, 15, %r4;
	sub.s32 	%r21, 19, %r4;
	setp.lt.u32 	%p2, %r20, 128;
	selp.b32 	%r6, 18, %r21, %p2;
	setp.ge.s32 	%p3, %r45, %r6;
	mov.b64 	%rd70, 0;
	@%p3 bra 	$L__BB6_4;
	add.s32 	%r23, %r6, %r4;
	neg.s32 	%r43, %r23;
	or.b64  	%rd3, %rd2, -9223372036854775808;
	mov.b64 	%rd70, 0;
	mov.b32 	%r42, 0;
	mov.u64 	%rd25, __cudart_i2opi_d;
	mov.u32 	%r44, %r45;
$L__BB6_3:
	.pragma "nounroll";
	mul.wide.s32 	%rd22, %r42, 8;
	add.s64 	%rd23, %rd1, %rd22;
	mul.wide.s32 	%rd24, %r44, 8;
	add.s64 	%rd26, %rd25, %rd24;
	ld.global.nc.u64 	%rd27, [%rd26];
	{
	.reg .u32 %r0, %r1, %r2, %r3, %alo, %ahi, %blo, %bhi, %clo, %chi;
	mov.b64 	{%alo,%ahi}, %rd27;
	mov.b64 	{%blo,%bhi}, %rd3;
	mov.b64 	{%clo,%chi}, %rd70;
	mad.lo.cc.u32 	%r0, %alo, %blo, %clo;
	madc.hi.cc.u32 	%r1, %alo, %blo, %chi;
	madc.hi.u32 	%r2, %alo, %bhi, 0;
	mad.lo.cc.u32 	%r1, %alo, %bhi, %r1;
	madc.hi.cc.u32 	%r2, %ahi, %blo, %r2;
	madc.hi.u32 	%r3, %ahi, %bhi, 0;
	mad.lo.cc.u32 	%r1, %ahi, %blo, %r1;
	madc.lo.cc.u32 	%r2, %ahi, %bhi, %r2;
	addc.u32 	%r3, %r3, 0;
	mov.b64 	%rd28, {%r0,%r1};
	mov.b64 	%rd70, {%r2,%r3};
	}
	st.local.u64 	[%rd23], %rd28;
	add.s32 	%r44, %r44, 1;
	add.s32 	%r43, %r43, 1;
	add.s32 	%r42, %r42, 1;
	setp.ne.s32 	%p4, %r43, -15;
	mov.u32 	%r45, %r6;
	@%p4 bra 	$L__BB6_3;
$L__BB6_4:
	cvt.s64.s32 	%rd29, %r45;
	cvt.u64.u32 	%rd30, %r4;
	add.s64 	%rd31, %rd30, %rd29;
	shl.b64 	%rd32, %rd31, 3;
	add.s64 	%rd33, %rd1, %rd32;
	st.local.u64 	[%rd33+-120], %rd70;
	and.b32  	%r15, %r2, 63;
	ld.local.u64 	%rd72, [%rd1+16];
	ld.local.u64 	%rd71, [%rd1+24];
	setp.eq.s32 	%p5, %r15, 0;
	@%p5 bra 	$L__BB6_6;
	shl.b64 	%rd34, %rd71, %r15;
	shr.u64 	%rd35, %rd72, 1;
	xor.b32  	%r24, %r15, 63;
	shr.u64 	%rd36, %rd35, %r24;
	or.b64  	%rd71, %rd34, %rd36;
	ld.local.u64 	%rd37, [%rd1+8];
	shl.b64 	%rd38, %rd72, %r15;
	shr.u64 	%rd39, %rd37, 1;
	shr.u64 	%rd40, %rd39, %r24;
	or.b64  	%rd72, %rd38, %rd40;
$L__BB6_6:
	and.b32  	%r25, %r1, -2147483648;
	shr.u64 	%rd41, %rd71, 62;
	cvt.u32.u64 	%r26, %rd41;
	mov.b64 	{%r27, %r28}, %rd71;
	mov.b64 	{%r29, %r30}, %rd72;
	shf.l.wrap.b32 	%r31, %r30, %r27, 2;
	shf.l.wrap.b32 	%r32, %r27, %r28, 2;
	mov.b64 	%rd42, {%r31, %r32};
	shl.b64 	%rd43, %rd72, 2;
	shr.u64 	%rd44, %rd42, 63;
	cvt.u32.u64 	%r33, %rd44;
	add.s32 	%r34, %r33, %r26;
	setp.eq.s32 	%p6, %r25, 0;
	neg.s32 	%r35, %r34;
	selp.b32 	%r46, %r34, %r35, %p6;
	setp.gt.s64 	%p7, %rd42, -1;
	mov.b64 	%rd45, 0;
	{
	.reg .u32 %r0, %r1, %r2, %r3, %a0, %a1, %a2, %a3, %b0, %b1, %b2, %b3;
	mov.b64 	{%a0,%a1}, %rd45;
	mov.b64 	{%a2,%a3}, %rd45;
	mov.b64 	{%b0,%b1}, %rd43;
	mov.b64 	{%b2,%b3}, %rd42;
	sub.cc.u32 	%r0, %a0, %b0;
	subc.cc.u32 	%r1, %a1, %b1;
	subc.cc.u32 	%r2, %a2, %b2;
	subc.u32 	%r3, %a3, %b3;
	mov.b64 	%rd46, {%r0,%r1};
	mov.b64 	%rd47, {%r2,%r3};
	}
	xor.b32  	%r36, %r25, -2147483648;
	selp.b64 	%rd73, %rd42, %rd47, %p7;
	selp.b64 	%rd14, %rd43, %rd46, %p7;
	selp.b32 	%r17, %r25, %r36, %p7;
	clz.b64 	%r37, %rd73;
	cvt.u64.u32 	%rd15, %r37;
	setp.eq.s32 	%p8, %r37, 0;
	@%p8 bra 	$L__BB6_8;
	cvt.u32.u64 	%r38, %rd15;
	and.b32  	%r39, %r38, 63;
	shl.b64 	%rd48, %rd73, %r39;
	shr.u64 	%rd49, %rd14, 1;
	not.b32 	%r40, %r38;
	and.b32  	%r41, %r40, 63;
	shr.u64 	%rd50, %rd49, %r41;
	or.b64  	%rd73, %rd48, %rd50;
$L__BB6_8:
	mov.b64 	%rd51, -3958705157555305931;
	{
	.reg .u32 %r0, %r1, %r2, %r3, %alo, %ahi, %blo, %bhi;
	mov.b64 	{%alo,%ahi}, %rd73;
	mov.b64 	{%blo,%bhi}, %rd51;
	mul.lo.u32 	%r0, %alo, %blo;
	mul.hi.u32 	%r1, %alo, %blo;
	mad.lo.cc.u32 	%r1, %alo, %bhi, %r1;
	madc.hi.u32 	%r2, %alo, %bhi, 0;
	mad.lo.cc.u32 	%r1, %ahi, %blo, %r1;
	madc.hi.cc.u32 	%r2, %ahi, %blo, %r2;
	madc.hi.u32 	%r3, %ahi, %bhi, 0;
	mad.lo.cc.u32 	%r2, %ahi, %bhi, %r2;
	addc.u32 	%r3, %r3, 0;
	mov.b64 	%rd52, {%r0,%r1};
	mov.b64 	%rd53, {%r2,%r3};
	}
	setp.gt.s64 	%p9, %rd53, 0;
	{
	.reg .u32 %r0, %r1, %r2, %r3, %a0, %a1, %a2, %a3, %b0, %b1, %b2, %b3;
	mov.b64 	{%a0,%a1}, %rd52;
	mov.b64 	{%a2,%a3}, %rd53;
	mov.b64 	{%b0,%b1}, %rd52;
	mov.b64 	{%b2,%b3}, %rd53;
	add.cc.u32 	%r0, %a0, %b0;
	addc.cc.u32 	%r1, %a1, %b1;
	addc.cc.u32 	%r2, %a2, %b2;
	addc.u32 	%r3, %a3, %b3;
	mov.b64 	%rd54, {%r0,%r1};
	mov.b64 	%rd55, {%r2,%r3};
	}
	selp.b64 	%rd56, %rd55, %rd53, %p9;
	selp.s64 	%rd57, -1, 0, %p9;
	sub.s64 	%rd58, %rd57, %rd15;
	cvt.u64.u32 	%rd59, %r17;
	shl.b64 	%rd60, %rd59, 32;
	add.s64 	%rd61, %rd56, 1;
	shr.u64 	%rd62, %rd61, 10;
	add.s64 	%rd63, %rd62, 1;
	shr.u64 	%rd64, %rd63, 1;
	shl.b64 	%rd65, %rd58, 52;
	add.s64 	%rd66, %rd65, %rd64;
	add.s64 	%rd67, %rd66, 4602678819172646912;
	or.b64  	%rd68, %rd67, %rd60;
	mov.b64 	%fd4, %rd68;
$L__BB6_9:
	st.param.f64 	[func_retval0], %fd4;
	st.param.b32 	[func_retval0+8], %r46;
	ret;

}


// ===== COMPILED SASS (sm_100) =====

	.target	sm_100

	.elftype	@"ET_EXEC"


//--------------------- .note.nv.tkinfo           --------------------------
	.section	.note.nv.tkinfo,"",@"SHT_NOTE"
	.sectionflags	@"SHF_NOTE_NV_TKINFO"
	.tkinfo
        /*0018*/ 	.word	0x00000002
        /*0030*/ 	.string	""
        /*0030*/ 	.string	"ptxas"
        /*0030*/ 	.string	"Cuda compilation tools, release 13.0, V13.0.88"
        /*0030*/ 	.string	"Build cuda_13.0.r13.0/compiler.36424714_0"
        /*0030*/ 	.string	"-arch sm_100 -m 64 "



//--------------------- .note.nv.cuinfo           --------------------------
	.section	.note.nv.cuinfo,"",@"SHT_NOTE"
	.sectionflags	@"SHF_NOTE_NV_CUINFO"
        /*0018*/ 	.short	0x0002
        /*001a*/ 	.short	0x0064
        /*001c*/ 	.short	0x0082
	.zero		2


//--------------------- .nv.info                  --------------------------
	.section	.nv.info,"",@"SHT_CUDA_INFO"
	.align	4


	//----- nvinfo : EIATTR_REGCOUNT
	.align		4
        /*0000*/ 	.byte	0x04, 0x2f
        /*0002*/ 	.short	(.L_3 - .L_2)
	.align		4
.L_2:
        /*0004*/ 	.word	index@(hadamard_gate_kernel)
        /*0008*/ 	.word	0x00000016


	//----- nvinfo : EIATTR_FRAME_SIZE
	.align		4
.L_3:
        /*000c*/ 	.byte	0x04, 0x11
        /*000e*/ 	.short	(.L_5 - .L_4)
	.align		4
.L_4:
        /*0010*/ 	.word	index@(hadamard_gate_kernel)
        /*0014*/ 	.word	0x00000000


	//----- nvinfo : EIATTR_REGCOUNT
	.align		4
.L_5:
        /*0018*/ 	.byte	0x04, 0x2f
        /*001a*/ 	.short	(.L_7 - .L_6)
	.align		4
.L_6:
        /*001c*/ 	.word	index@(cnot_gate_kernel)
        /*0020*/ 	.word	0x00000012


	//----- nvinfo : EIATTR_FRAME_SIZE
	.align		4
.L_7:
        /*0024*/ 	.byte	0x04, 0x11
        /*0026*/ 	.short	(.L_9 - .L_8)
	.align		4
.L_8:
        /*0028*/ 	.word	index@(cnot_gate_kernel)
        /*002c*/ 	.word	0x00000000


	//----- nvinfo : EIATTR_REGCOUNT
	.align		4
.L_9:
        /*0030*/ 	.byte	0x04, 0x2f
        /*0032*/ 	.short	(.L_11 - .L_10)
	.align		4
.L_10:
        /*0034*/ 	.word	index@(time_evolution_kernel)
        /*0038*/ 	.word	0x00000028


	//----- nvinfo : EIATTR_FRAME_SIZE
	.align		4
.L_11:
        /*003c*/ 	.byte	0x04, 0x11
        /*003e*/ 	.short	(.L_13 - .L_12)
	.align		4
.L_12:
        /*0040*/ 	.word	index@($time_evolution_kernel$__internal_trig_reduction_slowpathd)
        /*0044*/ 	.word	0x00000028


	//----- nvinfo : EIATTR_FRAME_SIZE
	.align		4
.L_13:
        /*0048*/ 	.byte	0x04, 0x11
        /*004a*/ 	.short	(.L_15 - .L_14)
	.align		4
.L_14:
        /*004c*/ 	.word	index@($__internal_3_$__cuda_sm20_div_rn_f64_full)
        /*0050*/ 	.word	0x00000028


	//----- nvinfo : EIATTR_FRAME_SIZE
	.align		4
.L_15:
        /*0054*/ 	.byte	0x04, 0x11
        /*0056*/ 	.short	(.L_17 - .L_16)
	.align		4
.L_16:
        /*0058*/ 	.word	index@(time_evolution_kernel)
        /*005c*/ 	.word	0x00000028


	//----- nvinfo : EIATTR_REGCOUNT
	.align		4
.L_17:
        /*0060*/ 	.byte	0x04, 0x2f
        /*0062*/ 	.short	(.L_19 - .L_18)
	.align		4
.L_18:
        /*0064*/ 	.word	index@(qft_kernel)
        /*0068*/ 	.word	0x00000028


	//----- nvinfo : EIATTR_FRAME_SIZE
	.align		4
.L_19:
        /*006c*/ 	.byte	0x04, 0x11
        /*006e*/ 	.short	(.L_21 - .L_20)
	.align		4
.L_20:
        /*0070*/ 	.word	index@($qft_kernel$__internal_trig_reduction_slowpathd)
        /*0074*/ 	.word	0x00000028


	//----- nvinfo : EIATTR_FRAME_SIZE
	.align		4
.L_21:
        /*0078*/ 	.byte	0x04, 0x11
        /*007a*/ 	.short	(.L_23 - .L_22)
	.align		4
.L_22:
        /*007c*/ 	.word	index@($__internal_2_$__cuda_sm20_dsqrt_rn_f64_mediumpath_v1)
        /*0080*/ 	.word	0x00000028


	//----- nvinfo : EIATTR_FRAME_SIZE
	.align		4
.L_23:
        /*0084*/ 	.byte	0x04, 0x11
        /*0086*/ 	.short	(.L_25 - .L_24)
	.align		4
.L_24:
        /*0088*/ 	.word	index@($__internal_1_$__cuda_sm20_div_rn_f64_full)
        /*008c*/ 	.word	0x00000028


	//----- nvinfo : EIATTR_FRAME_SIZE
	.align		4
.L_25:
        /*0090*/ 	.byte	0x04, 0x11
        /*0092*/ 	.short	(.L_27 - .L_26)
	.align		4
.L_26:
        /*0094*/ 	.word	index@($__internal_0_$__cuda_sm20_dblrcp_rn_slowpath_v3)
        /*0098*/ 	.word	0x00000028


	//----- nvinfo : EIATTR_FRAME_SIZE
	.align		4
.L_27:
        /*009c*/ 	.byte	0x04, 0x11
        /*009e*/ 	.short	(.L_29 - .L_28)
	.align		4
.L_28:
        /*00a0*/ 	.word	index@(qft_kernel)
        /*00a4*/ 	.word	0x00000028


	//----- nvinfo : EIATTR_REGCOUNT
	.align		4
.L_29:
        /*00a8*/ 	.byte	0x04, 0x2f
        /*00aa*/ 	.short	(.L_31 - .L_30)
	.align		4
.L_30:
        /*00ac*/ 	.word	index@(vqe_ansatz_kernel)
        /*00b0*/ 	.word	0x00000020


	//----- nvinfo : EIATTR_FRAME_SIZE
	.align		4
.L_31:
        /*00b4*/ 	.byte	0x04, 0x11
        /*00b6*/ 	.short	(.L_33 - .L_32)
	.align		4
.L_32:
        /*00b8*/ 	.word	index@($vqe_ansatz_kernel$__internal_trig_reduction_slowpathd)
        /*00bc*/ 	.word	0x00000028


	//----- nvinfo : EIATTR_FRAME_SIZE
	.align		4
.L_33:
        /*00c0*/ 	.byte	0x04, 0x11
        /*00c2*/ 	.short	(.L_35 - .L_34)
	.align		4
.L_34:
        /*00c4*/ 	.word	index@(vqe_ansatz_kernel)
        /*00c8*/ 	.word	0x00000028


	//----- nvinfo : EIATTR_REGCOUNT
	.align		4
.L_35:
        /*00cc*/ 	.byte	0x04, 0x2f
        /*00ce*/ 	.short	(.L_37 - .L_36)
	.align		4
.L_36:
        /*00d0*/ 	.word	index@(measurement_kernel)
        /*00d4*/ 	.word	0x0000000e


	//----- nvinfo : EIATTR_FRAME_SIZE
	.align		4
.L_37:
        /*00d8*/ 	.byte	0x04, 0x11
        /*00da*/ 	.short	(.L_39 - .L_38)
	.align		4
.L_38:
        /*00dc*/ 	.word	index@(measurement_kernel)
        /*00e0*/ 	.word	0x00000000


	//----- nvinfo : EIATTR_MIN_STACK_SIZE
	.align		4
.L_39:
        /*00e4*/ 	.byte	0x04, 0x12
        /*00e6*/ 	.short	(.L_41 - .L_40)
	.align		4
.L_40:
        /*00e8*/ 	.word	index@(measurement_kernel)
        /*00ec*/ 	.word	0x00000000


	//----- nvinfo : EIATTR_MIN_STACK_SIZE
	.align		4
.L_41:
        /*00f0*/ 	.byte	0x04, 0x12
        /*00f2*/ 	.short	(.L_43 - .L_42)
	.align		4
.L_42:
        /*00f4*/ 	.word	index@(vqe_ansatz_kernel)
        /*00f8*/ 	.word	0x00000028


	//----- nvinfo : EIATTR_MIN_STACK_SIZE
	.align		4
.L_43:
        /*00fc*/ 	.byte	0x04, 0x12
        /*00fe*/ 	.short	(.L_45 - .L_44)
	.align		4
.L_44:
        /*0100*/ 	.word	index@(qft_kernel)
        /*0104*/ 	.word	0x00000028


	//----- nvinfo : EIATTR_MIN_STACK_SIZE
	.align		4
.L_45:
        /*0108*/ 	.byte	0x04, 0x12
        /*010a*/ 	.short	(.L_47 - .L_46)
	.align		4
.L_46:
        /*010c*/ 	.word	index@(time_evolution_kernel)
        /*0110*/ 	.word	0x00000028


	//----- nvinfo : EIATTR_MIN_STACK_SIZE
	.align		4
.L_47:
        /*0114*/ 	.byte	0x04, 0x12
        /*0116*/ 	.short	(.L_49 - .L_48)
	.align		4
.L_48:
        /*0118*/ 	.word	index@(cnot_gate_kernel)
        /*011c*/ 	.word	0x00000000


	//----- nvinfo : EIATTR_MIN_STACK_SIZE
	.align		4
.L_49:
        /*0120*/ 	.byte	0x04, 0x12
        /*0122*/ 	.short	(.L_51 - .L_50)
	.align		4
.L_50:
        /*0124*/ 	.word	index@(hadamard_gate_kernel)
        /*0128*/ 	.word	0x00000000
.L_51:


//--------------------- .nv.compat                --------------------------
	.section	.nv.compat,"",@"SHT_CUDA_COMPAT_INFO"
	.align	4
        /*0000*/ 	.byte	0x02, 0x09, 0x00, 0x00, 0x02, 0x02, 0x01, 0x00, 0x02, 0x05, 0x05, 0x00, 0x03, 0x07, 0x01, 0x01
        /*0010*/ 	.byte	0x02, 0x03, 0x00, 0x00, 0x02, 0x06, 0x01, 0x00, 0x04, 0x0b, 0x08, 0x00, 0x01, 0x00, 0x00, 0x00
        /*0020*/ 	.byte	0x00, 0x00, 0x00, 0x00


//--------------------- .nv.info.measurement_kernel --------------------------
	.section	.nv.info.measurement_kernel,"",@"SHT_CUDA_INFO"
	.sectionflags	@""
	.align	4


	//----- nvinfo : EIATTR_CUDA_API_VERSION
	.align		4
        /*0000*/ 	.byte	0x04, 0x37
        /*0002*/ 	.short	(.L_53 - .L_52)
.L_52:
        /*0004*/ 	.word	0x00000082


	//----- nvinfo : EIATTR_KPARAM_INFO
	.align		4
.L_53:
        /*0008*/ 	.byte	0x04, 0x17
        /*000a*/ 	.short	(.L_55 - .L_54)
.L_54:
        /*000c*/ 	.word	0x00000000
        /*0010*/ 	.short	0x0002
        /*0012*/ 	.short	0x0010
        /*0014*/ 	.byte	0x00, 0xf0, 0x11, 0x00


	//----- nvinfo : EIATTR_KPARAM_INFO
	.align		4
.L_55:
        /*0018*/ 	.byte	0x04, 0x17
        /*001a*/ 	.short	(.L_57 - .L_56)
.L_56:
        /*001c*/ 	.word	0x00000000
        /*0020*/ 	.short	0x0001
        /*0022*/ 	.short	0x0008
        /*0024*/ 	.byte	0x00, 0xf5, 0x21, 0x00


	//----- nvinfo : EIATTR_KPARAM_INFO
	.align		4
.L_57:
        /*0028*/ 	.byte	0x04, 0x17
        /*002a*/ 	.short	(.L_59 - .L_58)
.L_58:
        /*002c*/ 	.word	0x00000000
        /*0030*/ 	.short	0x0000
        /*0032*/ 	.short	0x0000
        /*0034*/ 	.byte	0x00, 0xf5, 0x21, 0x00


	//----- nvinfo : EIATTR_SPARSE_MMA_MASK
	.align		4
.L_59:
        /*0038*/ 	.byte	0x03, 0x50
        /*003a*/ 	.short	0x0000


	//----- nvinfo : EIATTR_MAXREG_COUNT
	.align		4
        /*003c*/ 	.byte	0x03, 0x1b
        /*003e*/ 	.short	0x00ff


	//----- nvinfo : EIATTR_MERCURY_ISA_VERSION
	.align		4
        /*0040*/ 	.byte	0x03, 0x5f
        /*0042*/ 	.short	0x0101


	//----- nvinfo : EIATTR_VRC_CTA_INIT_COUNT
	.align		4
        /*0044*/ 	.byte	0x02, 0x4a
	.zero		1
	.zero		1


	//----- nvinfo : EIATTR_EXIT_INSTR_OFFSETS
	.align		4
        /*0048*/ 	.byte	0x04, 0x1c
        /*004a*/ 	.short	(.L_61 - .L_60)


	//   ....[0]....
.L_60:
        /*004c*/ 	.word	0x00000070


	//   ....[1]....
        /*0050*/ 	.word	0x00000110


	//----- nvinfo : EIATTR_CBANK_PARAM_SIZE
	.align		4
.L_61:
        /*0054*/ 	.byte	0x03, 0x19
        /*0056*/ 	.short	0x0014


	//----- nvinfo : EIATTR_PARAM_CBANK
	.align		4
        /*0058*/ 	.byte	0x04, 0x0a
        /*005a*/ 	.short	(.L_63 - .L_62)
	.align		4
.L_62:
        /*005c*/ 	.word	index@(.nv.constant0.measurement_kernel)
        /*0060*/ 	.short	0x0380
        /*0062*/ 	.short	0x0014


	//----- nvinfo : EIATTR_SW_WAR
	.align		4
.L_63:
        /*0064*/ 	.byte	0x04, 0x36
        /*0066*/ 	.short	(.L_65 - .L_64)
.L_64:
        /*0068*/ 	.word	0x00000008
.L_65:


//--------------------- .nv.info.vqe_ansatz_kernel --------------------------
	.section	.nv.info.vqe_ansatz_kernel,"",@"SHT_CUDA_INFO"
	.sectionflags	@""
	.align	4


	//----- nvinfo : EIATTR_CUDA_API_VERSION
	.align		4
        /*0000*/ 	.byte	0x04, 0x37
        /*0002*/ 	.short	(.L_67 - .L_66)
.L_66:
        /*0004*/ 	.word	0x00000082


	//----- nvinfo : EIATTR_KPARAM_INFO
	.align		4
.L_67:
        /*0008*/ 	.byte	0x04, 0x17
        /*000a*/ 	.short	(.L_69 - .L_68)
.L_68:
        /*000c*/ 	.word	0x00000000
        /*0010*/ 	.short	0x0003
        /*0012*/ 	.short	0x0014
        /*0014*/ 	.byte	0x00, 0xf0, 0x11, 0x00


	//----- nvinfo : EIATTR_KPARAM_INFO
	.align		4
.L_69:
        /*0018*/ 	.byte	0x04, 0x17
        /*001a*/ 	.short	(.L_71 - .L_70)
.L_70:
        /*001c*/ 	.word	0x00000000
        /*0020*/ 	.short	0x0002
        /*0022*/ 	.short	0x0010
        /*0024*/ 	.byte	0x00, 0xf0, 0x11, 0x00


	//----- nvinfo : EIATTR_KPARAM_INFO
	.align		4
.L_71:
        /*0028*/ 	.byte	0x04, 0x17
        /*002a*/ 	.short	(.L_73 - .L_72)
.L_72:
        /*002c*/ 	.word	0x00000000
        /*0030*/ 	.short	0x0001
        /*0032*/ 	.short	0x0008
        /*0034*/ 	.byte	0x00, 0xf5, 0x21, 0x00


	//----- nvinfo : EIATTR_KPARAM_INFO
	.align		4
.L_73:
        /*0038*/ 	.byte	0x04, 0x17
        /*003a*/ 	.short	(.L_75 - .L_74)
.L_74:
        /*003c*/ 	.word	0x00000000
        /*0040*/ 	.short	0x0000
        /*0042*/ 	.short	0x0000
        /*0044*/ 	.byte	0x00, 0xf5, 0x21, 0x00


	//----- nvinfo : EIATTR_SPARSE_MMA_MASK
	.align		4
.L_75:
        /*0048*/ 	.byte	0x03, 0x50
        /*004a*/ 	.short	0x0000


	//----- nvinfo : EIATTR_MAXREG_COUNT
	.align		4
        /*004c*/ 	.byte	0x03, 0x1b
        /*004e*/ 	.short	0x00ff


	//----- nvinfo : EIATTR_NUM_BARRIERS
	.align		4
        /*0050*/ 	.byte	0x02, 0x4c
        /*0052*/ 	.byte	0x01
	.zero		1


	//----- nvinfo : EIATTR_MERCURY_ISA_VERSION
	.align		4
        /*0054*/ 	.byte	0x03, 0x5f
        /*0056*/ 	.short	0x0101


	//----- nvinfo : EIATTR_VRC_CTA_INIT_COUNT
	.align		4
        /*0058*/ 	.byte	0x02, 0x4a
	.zero		1
	.zero		1


	//----- nvinfo : EIATTR_EXIT_INSTR_OFFSETS
	.align		4
        /*005c*/ 	.byte	0x04, 0x1c
        /*005e*/ 	.short	(.L_77 - .L_76)


	//   ....[0]....
.L_76:
        /*0060*/ 	.word	0x000000b0


	//   ....[1]....
        /*0064*/ 	.word	0x00001f10


	//----- nvinfo : EIATTR_CRS_STACK_SIZE
	.align		4
.L_77:
        /*0068*/ 	.byte	0x04, 0x1e
        /*006a*/ 	.short	(.L_79 - .L_78)
.L_78:
        /*006c*/ 	.word	0x00000000


	//----- nvinfo : EIATTR_CBANK_PARAM_SIZE
	.align		4
.L_79:
        /*0070*/ 	.byte	0x03, 0x19
        /*0072*/ 	.short	0x0018


	//----- nvinfo : EIATTR_PARAM_CBANK
	.align		4
        /*0074*/ 	.byte	0x04, 0x0a
        /*0076*/ 	.short	(.L_81 - .L_80)
	.align		4
.L_80:
        /*0078*/ 	.word	index@(.nv.constant0.vqe_ansatz_kernel)
        /*007c*/ 	.short	0x0380
        /*007e*/ 	.short	0x0018


	//----- nvinfo : EIATTR_SW_WAR
	.align		4
.L_81:
        /*0080*/ 	.byte	0x04, 0x36
        /*0082*/ 	.short	(.L_83 - .L_82)
.L_82:
        /*0084*/ 	.word	0x00000008
.L_83:


//--------------------- .nv.info.qft_kernel       --------------------------
	.section	.nv.info.qft_kernel,"",@"SHT_CUDA_INFO"
	.sectionflags	@""
	.align	4


	//----- nvinfo : EIATTR_CUDA_API_VERSION
	.align		4
        /*0000*/ 	.byte	0x04, 0x37
        /*0002*/ 	.short	(.L_85 - .L_84)
.L_84:
        /*0004*/ 	.word	0x00000082


	//----- nvinfo : EIATTR_KPARAM_INFO
	.align		4
.L_85:
        /*0008*/ 	.byte	0x04, 0x17
        /*000a*/ 	.short	(.L_87 - .L_86)
.L_86:
        /*000c*/ 	.word	0x00000000
        /*0010*/ 	.short	0x0002
        /*0012*/ 	.short	0x000c
        /*0014*/ 	.byte	0x00, 0xf0, 0x05, 0x00


	//----- nvinfo : EIATTR_KPARAM_INFO
	.align		4
.L_87:
        /*0018*/ 	.byte	0x04, 0x17
        /*001a*/ 	.short	(.L_89 - .L_88)
.L_88:
        /*001c*/ 	.word	0x00000000
        /*0020*/ 	.short	0x0001
        /*0022*/ 	.short	0x0008
        /*0024*/ 	.byte	0x00, 0xf0, 0x11, 0x00


	//----- nvinfo : EIATTR_KPARAM_INFO
	.align		4
.L_89:
        /*0028*/ 	.byte	0x04, 0x17
        /*002a*/ 	.short	(.L_91 - .L_90)
.L_90:
        /*002c*/ 	.word	0x00000000
        /*0030*/ 	.short	0x0000
        /*0032*/ 	.short	0x0000
        /*0034*/ 	.byte	0x00, 0xf5, 0x21, 0x00


	//----- nvinfo : EIATTR_SPARSE_MMA_MASK
	.align		4
.L_91:
        /*0038*/ 	.byte	0x03, 0x50
        /*003a*/ 	.short	0x0000


	//----- nvinfo : EIATTR_MAXREG_COUNT
	.align		4
        /*003c*/ 	.byte	0x03, 0x1b
        /*003e*/ 	.short	0x00ff


	//----- nvinfo : EIATTR_NUM_BARRIERS
	.align		4
        /*0040*/ 	.byte	0x02, 0x4c
        /*0042*/ 	.byte	0x01
	.zero		1


	//----- nvinfo : EIATTR_MERCURY_ISA_VERSION
	.align		4
        /*0044*/ 	.byte	0x03, 0x5f
        /*0046*/ 	.short	0x0101


	//----- nvinfo : EIATTR_VRC_CTA_INIT_COUNT
	.align		4
        /*0048*/ 	.byte	0x02, 0x4a
	.zero		1
	.zero		1


	//----- nvinfo : EIATTR_EXIT_INSTR_OFFSETS
	.align		4
        /*004c*/ 	.byte	0x04, 0x1c
        /*004e*/ 	.short	(.L_93 - .L_92)


	//   ....[0]....
.L_92:
        /*0050*/ 	.word	0x000000a0


	//   ....[1]....
        /*0054*/ 	.word	0x00000e40


	//----- nvinfo : EIATTR_CRS_STACK_SIZE
	.align		4
.L_93:
        /*0058*/ 	.byte	0x04, 0x1e
        /*005a*/ 	.short	(.L_95 - .L_94)
.L_94:
        /*005c*/ 	.word	0x00000000


	//----- nvinfo : EIATTR_CBANK_PARAM_SIZE
	.align		4
.L_95:
        /*0060*/ 	.byte	0x03, 0x19
        /*0062*/ 	.short	0x000d


	//----- nvinfo : EIATTR_PARAM_CBANK
	.align		4
        /*0064*/ 	.byte	0x04, 0x0a
        /*0066*/ 	.short	(.L_97 - .L_96)
	.align		4
.L_96:
        /*0068*/ 	.word	index@(.nv.constant0.qft_kernel)
        /*006c*/ 	.short	0x0380
        /*006e*/ 	.short	0x000d


	//----- nvinfo : EIATTR_SW_WAR
	.align		4
.L_97:
        /*0070*/ 	.byte	0x04, 0x36
        /*0072*/ 	.short	(.L_99 - .L_98)
.L_98:
        /*0074*/ 	.word	0x00000008
.L_99:


//--------------------- .nv.info.time_evolution_kernel --------------------------
	.section	.nv.info.time_evolution_kernel,"",@"SHT_CUDA_INFO"
	.sectionflags	@""
	.align	4


	//----- nvinfo : EIATTR_CUDA_API_VERSION
	.align		4
        /*0000*/ 	.byte	0x04, 0x37
        /*0002*/ 	.short	(.L_101 - .L_100)
.L_100:
        /*0004*/ 	.word	0x00000082


	//----- nvinfo : EIATTR_KPARAM_INFO
	.align		4
.L_101:
        /*0008*/ 	.byte	0x04, 0x17
        /*000a*/ 	.short	(.L_103 - .L_102)
.L_102:
        /*000c*/ 	.word	0x00000000
        /*0010*/ 	.short	0x0004
        /*0012*/ 	.short	0x001c
        /*0014*/ 	.byte	0x00, 0xf0, 0x11, 0x00


	//----- nvinfo : EIATTR_KPARAM_INFO
	.align		4
.L_103:
        /*0018*/ 	.byte	0x04, 0x17
        /*001a*/ 	.short	(.L_105 - .L_104)
.L_104:
        /*001c*/ 	.word	0x00000000
        /*0020*/ 	.short	0x0003
        /*0022*/ 	.short	0x0018
        /*0024*/ 	.byte	0x00, 0xf0, 0x11, 0x00


	//----- nvinfo : EIATTR_KPARAM_INFO
	.align		4
.L_105:
        /*0028*/ 	.byte	0x04, 0x17
        /*002a*/ 	.short	(.L_107 - .L_106)
.L_106:
        /*002c*/ 	.word	0x00000000
        /*0030*/ 	.short	0x0002
        /*0032*/ 	.short	0x0010
        /*0034*/ 	.byte	0x00, 0xf0, 0x21, 0x00


	//----- nvinfo : EIATTR_KPARAM_INFO
	.align		4
.L_107:
        /*0038*/ 	.byte	0x04, 0x17
        /*003a*/ 	.short	(.L_109 - .L_108)
.L_108:
        /*003c*/ 	.word	0x00000000
        /*0040*/ 	.short	0x0001
        /*0042*/ 	.short	0x0008
        /*0044*/ 	.byte	0x00, 0xf5, 0x21, 0x00


	//----- nvinfo : EIATTR_KPARAM_INFO
	.align		4
.L_109:
        /*0048*/ 	.byte	0x04, 0x17
        /*004a*/ 	.short	(.L_111 - .L_110)
.L_110:
        /*004c*/ 	.word	0x00000000
        /*0050*/ 	.short	0x0000
        /*0052*/ 	.short	0x0000
        /*0054*/ 	.byte	0x00, 0xf5, 0x21, 0x00


	//----- nvinfo : EIATTR_SPARSE_MMA_MASK
	.align		4
.L_111:
        /*0058*/ 	.byte	0x03, 0x50
        /*005a*/ 	.short	0x0000


	//----- nvinfo : EIATTR_MAXREG_COUNT
	.align		4
        /*005c*/ 	.byte	0x03, 0x1b
        /*005e*/ 	.short	0x00ff


	//----- nvinfo : EIATTR_MERCURY_ISA_VERSION
	.align		4
        /*0060*/ 	.byte	0x03, 0x5f
        /*0062*/ 	.short	0x0101


	//----- nvinfo : EIATTR_VRC_CTA_INIT_COUNT
	.align		4
        /*0064*/ 	.byte	0x02, 0x4a
	.zero		1
	.zero		1


	//----- nvinfo : EIATTR_EXIT_INSTR_OFFSETS
	.align		4
        /*0068*/ 	.byte	0x04, 0x1c
        /*006a*/ 	.short	(.L_113 - .L_112)


	//   ....[0]....
.L_112:
        /*006c*/ 	.word	0x00000080


	//   ....[1]....
        /*0070*/ 	.word	0x00000c50


	//----- nvinfo : EIATTR_CRS_STACK_SIZE
	.align		4
.L_113:
        /*0074*/ 	.byte	0x04, 0x1e
        /*0076*/ 	.short	(.L_115 - .L_114)
.L_114:
        /*0078*/ 	.word	0x00000000


	//----- nvinfo : EIATTR_CBANK_PARAM_SIZE
	.align		4
.L_115:
        /*007c*/ 	.byte	0x03, 0x19
        /*007e*/ 	.short	0x0020


	//----- nvinfo : EIATTR_PARAM_CBANK
	.align		4
        /*0080*/ 	.byte	0x04, 0x0a
        /*0082*/ 	.short	(.L_117 - .L_116)
	.align		4
.L_116:
        /*0084*/ 	.word	index@(.nv.constant0.time_evolution_kernel)
        /*0088*/ 	.short	0x0380
        /*008a*/ 	.short	0x0020


	//----- nvinfo : EIATTR_SW_WAR
	.align		4
.L_117:
        /*008c*/ 	.byte	0x04, 0x36
        /*008e*/ 	.short	(.L_119 - .L_118)
.L_118:
        /*0090*/ 	.word	0x00000008
.L_119:


//--------------------- .nv.info.cnot_gate_kernel --------------------------
	.section	.nv.info.cnot_gate_kernel,"",@"SHT_CUDA_INFO"
	.sectionflags	@""
	.align	4


	//----- nvinfo : EIATTR_CUDA_API_VERSION
	.align		4
        /*0000*/ 	.byte	0x04, 0x37
        /*0002*/ 	.short	(.L_121 - .L_120)
.L_120:
        /*0004*/ 	.word	0x00000082


	//----- nvinfo : EIATTR_KPARAM_INFO
	.align		4
.L_121:
        /*0008*/ 	.byte	0x04, 0x17
        /*000a*/ 	.short	(.L_123 - .L_122)
.L_122:
        /*000c*/ 	.word	0x00000000
        /*0010*/ 	.short	0x0003
        /*0012*/ 	.short	0x0010
        /*0014*/ 	.byte	0x00, 0xf0, 0x11, 0x00


	//----- nvinfo : EIATTR_KPARAM_INFO
	.align		4
.L_123:
        /*0018*/ 	.byte	0x04, 0x17
        /*001a*/ 	.short	(.L_125 - .L_124)
.L_124:
        /*001c*/ 	.word	0x00000000
        /*0020*/ 	.short	0x0002
        /*0022*/ 	.short	0x000c
        /*0024*/ 	.byte	0x00, 0xf0, 0x11, 0x00


	//----- nvinfo : EIATTR_KPARAM_INFO
	.align		4
.L_125:
        /*0028*/ 	.byte	0x04, 0x17
        /*002a*/ 	.short	(.L_127 - .L_126)
.L_126:
        /*002c*/ 	.word	0x00000000
        /*0030*/ 	.short	0x0001
        /*0032*/ 	.short	0x0008
        /*0034*/ 	.byte	0x00, 0xf0, 0x11, 0x00


	//----- nvinfo : EIATTR_KPARAM_INFO
	.align		4
.L_127:
        /*0038*/ 	.byte	0x04, 0x17
        /*003a*/ 	.short	(.L_129 - .L_128)
.L_128:
        /*003c*/ 	.word	0x00000000
        /*0040*/ 	.short	0x0000
        /*0042*/ 	.short	0x0000
        /*0044*/ 	.byte	0x00, 0xf5, 0x21, 0x00


	//----- nvinfo : EIATTR_SPARSE_MMA_MASK
	.align		4
.L_129:
        /*0048*/ 	.byte	0x03, 0x50
        /*004a*/ 	.short	0x0000


	//----- nvinfo : EIATTR_MAXREG_COUNT
	.align		4
        /*004c*/ 	.byte	0x03, 0x1b
        /*004e*/ 	.short	0x00ff


	//----- nvinfo : EIATTR_MERCURY_ISA_VERSION
	.align		4
        /*0050*/ 	.byte	0x03, 0x5f
        /*0052*/ 	.short	0x0101


	//----- nvinfo : EIATTR_VRC_CTA_INIT_COUNT
	.align		4
        /*0054*/ 	.byte	0x02, 0x4a
	.zero		1
	.zero		1


	//----- nvinfo : EIATTR_EXIT_INSTR_OFFSETS
	.align		4
        /*0058*/ 	.byte	0x04, 0x1c
        /*005a*/ 	.short	(.L_131 - .L_130)


	//   ....[0]....
.L_130:
        /*005c*/ 	.word	0x00000090


	//   ....[1]....
        /*0060*/ 	.word	0x000000e0


	//   ....[2]....
        /*0064*/ 	.word	0x00000130


	//   ....[3]....
        /*0068*/ 	.word	0x000001c0


	//----- nvinfo : EIATTR_CBANK_PARAM_SIZE
	.align		4
.L_131:
        /*006c*/ 	.byte	0x03, 0x19
        /*006e*/ 	.short	0x0014


	//----- nvinfo : EIATTR_PARAM_CBANK
	.align		4
        /*0070*/ 	.byte	0x04, 0x0a
        /*0072*/ 	.short	(.L_133 - .L_132)
	.align		4
.L_132:
        /*0074*/ 	.word	index@(.nv.constant0.cnot_gate_kernel)
        /*0078*/ 	.short	0x0380
        /*007a*/ 	.short	0x0014


	//----- nvinfo : EIATTR_SW_WAR
	.align		4
.L_133:
        /*007c*/ 	.byte	0x04, 0x36
        /*007e*/ 	.short	(.L_135 - .L_134)
.L_134:
        /*0080*/ 	.word	0x00000008
.L_135:


//--------------------- .nv.info.hadamard_gate_kernel --------------------------
	.section	.nv.info.hadamard_gate_kernel,"",@"SHT_CUDA_INFO"
	.sectionflags	@""
	.align	4


	//----- nvinfo : EIATTR_CUDA_API_VERSION
	.align		4
        /*0000*/ 	.byte	0x04, 0x37
        /*0002*/ 	.short	(.L_137 - .L_136)
.L_136:
        /*0004*/ 	.word	0x00000082


	//----- nvinfo : EIATTR_KPARAM_INFO
	.align		4
.L_137:
        /*0008*/ 	.byte	0x04, 0x17
        /*000a*/ 	.short	(.L_139 - .L_138)
.L_138:
        /*000c*/ 	.word	0x00000000
        /*0010*/ 	.short	0x0002
        /*0012*/ 	.short	0x000c
        /*0014*/ 	.byte	0x00, 0xf0, 0x11, 0x00


	//----- nvinfo : EIATTR_KPARAM_INFO
	.align		4
.L_139:
        /*0018*/ 	.byte	0x04, 0x17
        /*001a*/ 	.short	(.L_141 - .L_140)
.L_140:
        /*001c*/ 	.word	0x00000000
        /*0020*/ 	.short	0x0001
        /*0022*/ 	.short	0x0008
        /*0024*/ 	.byte	0x00, 0xf0, 0x11, 0x00


	//----- nvinfo : EIATTR_KPARAM_INFO
	.align		4
.L_141:
        /*0028*/ 	.byte	0x04, 0x17
        /*002a*/ 	.short	(.L_143 - .L_142)
.L_142:
        /*002c*/ 	.word	0x00000000
        /*0030*/ 	.short	0x0000
        /*0032*/ 	.short	0x0000
        /*0034*/ 	.byte	0x00, 0xf5, 0x21, 0x00


	//----- nvinfo : EIATTR_SPARSE_MMA_MASK
	.align		4
.L_143:
        /*0038*/ 	.byte	0x03, 0x50
        /*003a*/ 	.short	0x0000


	//----- nvinfo : EIATTR_MAXREG_COUNT
	.align		4
        /*003c*/ 	.byte	0x03, 0x1b
        /*003e*/ 	.short	0x00ff


	//----- nvinfo : EIATTR_MERCURY_ISA_VERSION
	.align		4
        /*0040*/ 	.byte	0x03, 0x5f
        /*0042*/ 	.short	0x0101


	//----- nvinfo : EIATTR_VRC_CTA_INIT_COUNT
	.align		4
        /*0044*/ 	.byte	0x02, 0x4a
	.zero		1
	.zero		1


	//----- nvinfo : EIATTR_EXIT_INSTR_OFFSETS
	.align		4
        /*0048*/ 	.byte	0x04, 0x1c
        /*004a*/ 	.short	(.L_145 - .L_144)


	//   ....[0]....
.L_144:
        /*004c*/ 	.word	0x000000b0


	//   ....[1]....
        /*0050*/ 	.word	0x000002b0


	//----- nvinfo : EIATTR_CBANK_PARAM_SIZE
	.align		4
.L_145:
        /*0054*/ 	.byte	0x03, 0x19
        /*0056*/ 	.short	0x0010


	//----- nvinfo : EIATTR_PARAM_CBANK
	.align		4
        /*0058*/ 	.byte	0x04, 0x0a
        /*005a*/ 	.short	(.L_147 - .L_146)
	.align		4
.L_146:
        /*005c*/ 	.word	index@(.nv.constant0.hadamard_gate_kernel)
        /*0060*/ 	.short	0x0380
        /*0062*/ 	.short	0x0010


	//----- nvinfo : EIATTR_SW_WAR
	.align		4
.L_147:
        /*0064*/ 	.byte	0x04, 0x36
        /*0066*/ 	.short	(.L_149 - .L_148)
.L_148:
        /*0068*/ 	.word	0x00000008
.L_149:


//--------------------- .nv.callgraph             --------------------------
	.section	.nv.callgraph,"",@"SHT_CUDA_CALLGRAPH"
	.align	4
	.sectionentsize	8
	.align		4
        /*0000*/ 	.word	0x00000000
	.align		4
        /*0004*/ 	.word	0xffffffff
	.align		4
        /*0008*/ 	.word	0x00000000
	.align		4
        /*000c*/ 	.word	0xfffffffe
	.align		4
        /*0010*/ 	.word	0x00000000
	.align		4
        /*0014*/ 	.word	0xfffffffd
	.align		4
        /*0018*/ 	.word	0x00000000
	.align		4
        /*001c*/ 	.word	0xfffffffc


//--------------------- .nv.constant4             --------------------------
	.section	.nv.constant4,"a",@progbits
	.align	8
	.align		8
.nv.constant4:
        /*0000*/ 	.dword	__cudart_i2opi_d
	.align		8
        /*0008*/ 	.dword	__cudart_sin_cos_coeffs


//--------------------- .text.measurement_kernel  --------------------------
	.section	.text.measurement_kernel,"ax",@progbits
	.align	128
        .global         measurement_kernel
        .type           measurement_kernel,@function
        .size           measurement_kernel,(.L_x_102 - measurement_kernel)
        .other          measurement_kernel,@"STO_CUDA_ENTRY STV_DEFAULT"
measurement_kernel:
.text.measurement_kernel:
[----:B------:R-:W-:Y:S01]  /*0000*/  LDC R1, c[0x0][0x37c] ;  /* 0x0000df00ff017b82 */ /* 0x000fe20000000800 */
[----:B------:R-:W0:Y:S07]  /*0010*/  S2R R0, SR_TID.X ;  /* 0x0000000000007919 */ /* 0x000e2e0000002100 */
[----:B------:R-:W0:Y:S01]  /*0020*/  S2UR UR4, SR_CTAID.X ;  /* 0x00000000000479c3 */ /* 0x000e220000002500 */
[----:B------:R-:W1:Y:S07]  /*0030*/  LDCU UR5, c[0x0][0x390] ;  /* 0x00007200ff0577ac */ /* 0x000e6e0008000800 */
[----:B------:R-:W0:Y:S02]  /*0040*/  LDC R11, c[0x0][0x360] ;  /* 0x0000d800ff0b7b82 */ /* 0x000e240000000800 */
[----:B0-----:R-:W-:-:S05]  /*0050*/  IMAD R11, R11, UR4, R0 ;  /* 0x000000040b0b7c24 */ /* 0x001fca000f8e0200 */
[----:B-1----:R-:W-:-:S13]  /*0060*/  ISETP.GE.AND P0, PT, R11, UR5, PT ;  /* 0x000000050b007c0c */ /* 0x002fda000bf06270 */
[----:B------:R-:W-:Y:S05]  /*0070*/  @P0 EXIT ;  /* 0x000000000000094d */ /* 0x000fea0003800000 */
[----:B------:R-:W0:Y:S01]  /*0080*/  LDC.64 R2, c[0x0][0x380] ;  /* 0x0000e000ff027b82 */ /* 0x000e220000000a00 */
[----:B------:R-:W1:Y:S07]  /*0090*/  LDCU.64 UR4, c[0x0][0x358] ;  /* 0x00006b00ff0477ac */ /* 0x000e6e0008000a00 */
[----:B------:R-:W2:Y:S01]  /*00a0*/  LDC.64 R8, c[0x0][0x388] ;  /* 0x0000e200ff087b82 */ /* 0x000ea20000000a00 */
[----:B0-----:R-:W-:-:S05]  /*00b0*/  IMAD.WIDE R2, R11, 0x10, R2 ;  /* 0x000000100b027825 */ /* 0x001fca00078e0202 */
[----:B-1----:R-:W3:Y:S02]  /*00c0*/  LDG.E.128 R4, desc[UR4][R2.64] ;  /* 0x0000000402047981 */ /* 0x002ee4000c1e1d00 */
[----:B---3--:R-:W-:-:S08]  /*00d0*/  DMUL R6, R6, R6 ;  /* 0x0000000606067228 */ /* 0x008fd00000000000 */
[----:B------:R-:W-:Y:S01]  /*00e0*/  DFMA R6, R4, R4, R6 ;  /* 0x000000040406722b */ /* 0x000fe20000000006 */
[----:B--2---:R-:W-:-:S06]  /*00f0*/  IMAD.WIDE R4, R11, 0x8, R8 ;  /* 0x000000080b047825 */ /* 0x004fcc00078e0208 */
[----:B------:R-:W-:Y:S01]  /*0100*/  STG.E.64 desc[UR4][R4.64], R6 ;  /* 0x0000000604007986 */ /* 0x000fe2000c101b04 */
[----:B------:R-:W-:Y:S05]  /*0110*/  EXIT ;  /* 0x000000000000794d */ /* 0x000fea0003800000 */
.L_x_0:
[----:B------:R-:W-:-:S00]  /*0120*/  BRA `(.L_x_0) ;  /* 0xfffffffc00fc7947 */ /* 0x000fc0000383ffff */
[----:B------:R-:W-:-:S00]  /*0130*/  NOP ;  /* 0x0000000000007918 */ /* 0x000fc00000000000 */
        /* <DEDUP_REMOVED lines=12> */
.L_x_102:


//--------------------- .text.vqe_ansatz_kernel   --------------------------
	.section	.text.vqe_ansatz_kernel,"ax",@progbits
	.align	128
        .global         vqe_ansatz_kernel
        .type           vqe_ansatz_kernel,@function
        .size           vqe_ansatz_kernel,(.L_x_95 - vqe_ansatz_kernel)
        .other          vqe_ansatz_kernel,@"STO_CUDA_ENTRY STV_DEFAULT"
vqe_ansatz_kernel:
.text.vqe_ansatz_kernel:
[----:B------:R-:W0:Y:S01]  /*0000*/  LDC R1, c[0x0][0x37c] ;  /* 0x0000df00ff017b82 */ /* 0x000e220000000800 */
[----:B------:R-:W1:Y:S07]  /*0010*/  S2R R3, SR_TID.X ;  /* 0x0000000000037919 */ /* 0x000e6e0000002100 */
[----:B------:R-:W1:Y:S01]  /*0020*/  S2UR UR4, SR_CTAID.X ;  /* 0x00000000000479c3 */ /* 0x000e620000002500 */
[----:B------:R-:W-:Y:S02]  /*0030*/  IMAD.MOV.U32 R7, RZ, RZ, 0x1 ;  /* 0x00000001ff077424 */ /* 0x000fe400078e00ff */
[----:B0-----:R-:W-:-:S05]  /*0040*/  VIADD R1, R1, 0xffffffd8 ;  /* 0xffffffd801017836 */ /* 0x001fca0000000000 */
[----:B------:R-:W1:Y:S08]  /*0050*/  LDC R0, c[0x0][0x360] ;  /* 0x0000d800ff007b82 */ /* 0x000e700000000800 */
[----:B------:R-:W0:Y:S01]  /*0060*/  LDC.64 R4, c[0x0][0x390] ;  /* 0x0000e400ff047b82 */ /* 0x000e220000000a00 */
[----:B-1----:R-:W-:Y:S01]  /*0070*/  IMAD R0, R0, UR4, R3 ;  /* 0x0000000400007c24 */ /* 0x002fe2000f8e0203 */
[----:B0-----:R-:W-:-:S02]  /*0080*/  ISETP.GE.AND P0, PT, R5, 0x1, PT ;  /* 0x000000010500780c */ /* 0x001fc40003f06270 */
[----:B------:R-:W-:-:S04]  /*0090*/  SHF.L.U32 R3, R7, R4, RZ ;  /* 0x0000000407037219 */ /* 0x000fc800000006ff */
[----:B------:R-:W-:-:S13]  /*00a0*/  ISETP.GE.OR P0, PT, R0, R3, !P0 ;  /* 0x000000030000720c */ /* 0x000fda0004706670 */
[----:B------:R-:W-:Y:S05]  /*00b0*/  @P0 EXIT ;  /* 0x000000000000094d */ /* 0x000fea0003800000 */
[----:B------:R-:W0:Y:S01]  /*00c0*/  LDC.64 R20, c[0x0][0x380] ;  /* 0x0000e000ff147b82 */ /* 0x000e220000000a00 */
[----:B------:R-:W-:Y:S01]  /*00d0*/  VIADD R2, R4, 0xffffffff ;  /* 0xffffffff04027836 */ /* 0x000fe20000000000 */
[----:B------:R-:W1:Y:S04]  /*00e0*/  LDCU.64 UR10, c[0x0][0x358] ;  /* 0x00006b00ff0a77ac */ /* 0x000e680008000a00 */
[----:B------:R-:W-:Y:S01]  /*00f0*/  LOP3.LUT R2, R2, 0xfffffff8, RZ, 0xc0, !PT ;  /* 0xfffffff802027812 */ /* 0x000fe200078ec0ff */
[----:B------:R-:W-:Y:S01]  /*0100*/  UMOV UR4, URZ ;  /* 0x000000ff00047c82 */ /* 0x000fe20008000000 */
[----:B01----:R-:W-:-:S07]  /*0110*/  IMAD.WIDE R20, R0, 0x10, R20 ;  /* 0x0000001000147825 */ /* 0x003fce00078e0214 */
.L_x_26:
[----:B0-----:R-:W0:Y:S02]  /*0120*/  LDCU UR8, c[0x0][0x390] ;  /* 0x00007200ff0877ac */ /* 0x001e240008000800 */
[----:B0-----:R-:W-:-:S09]  /*0130*/  UISETP.GE.AND UP0, UPT, UR8, 0x1, UPT ;  /* 0x000000010800788c */ /* 0x001fd2000bf06270 */
[----:B-1-3--:R-:W-:Y:S05]  /*0140*/  BRA.U !UP0, `(.L_x_1) ;  /* 0x0000001108047547 */ /* 0x00afea000b800000 */
[----:B------:R-:W0:Y:S01]  /*0150*/  LDCU.64 UR6, c[0x0][0x388] ;  /* 0x00007100ff0677ac */ /* 0x000e220008000a00 */
[----:B------:R-:W-:Y:S01]  /*0160*/  UIMAD UR5, UR4, UR8, URZ ;  /* 0x00000008040572a4 */ /* 0x000fe2000f8e02ff */
[----:B------:R-:W1:Y:S01]  /*0170*/  LDCU.64 UR14, c[0x4][0x8] ;  /* 0x01000100ff0e77ac */ /* 0x000e620008000a00 */
[----:B------:R-:W-:Y:S02]  /*0180*/  UIADD3 UR8, UPT, UPT, -UR8, URZ, URZ ;  /* 0x000000ff08087290 */ /* 0x000fe4000fffe1ff */
[----:B0-----:R-:W-:-:S03]  /*0190*/  UIMAD.WIDE.U32 UR6, UR5, 0x8, UR6 ;  /* 0x00000008050678a5 */ /* 0x001fc6000f8e0006 */
[----:B-1----:R-:W-:-:S09]  /*01a0*/  UMOV UR5, URZ ;  /* 0x000000ff00057c82 */ /* 0x002fd20008000000 */
.L_x_13:
[----:B------:R-:W-:Y:S02]  /*01b0*/  IMAD.U32 R4, RZ, RZ, UR6 ;  /* 0x00000006ff047e24 */ /* 0x000fe4000f8e00ff */
[----:B------:R-:W-:-:S06]  /*01c0*/  IMAD.U32 R5, RZ, RZ, UR7 ;  /* 0x00000007ff057e24 */ /* 0x000fcc000f8e00ff */
[----:B------:R-:W5:Y:S01]  /*01d0*/  LDG.E.64 R4, desc[UR10][R4.64] ;  /* 0x0000000a04047981 */ /* 0x000f62000c1e1b00 */
[----:B------:R-:W-:Y:S01]  /*01e0*/  SHF.R.U32.HI R3, RZ, UR5, R0 ;  /* 0x00000005ff037c19 */ /* 0x000fe20008011600 */
[----:B------:R-:W-:Y:S01]  /*01f0*/  UIADD3 UR8, UPT, UPT, UR8, 0x1, URZ ;  /* 0x0000000108087890 */ /* 0x000fe2000fffe0ff */
[----:B------:R-:W-:Y:S02]  /*0200*/  BSSY.RECONVERGENT B0, `(.L_x_2) ;  /* 0x00000f0000007945 */ /* 0x000fe40003800200 */
[----:B------:R-:W-:Y:S01]  /*0210*/  LOP3.LUT R3, R3, 0x1, RZ, 0xc0, !PT ;  /* 0x0000000103037812 */ /* 0x000fe200078ec0ff */
[----:B------:R-:W-:-:S03]  /*0220*/  UISETP.NE.AND UP1, UPT, UR8, URZ, UPT ;  /* 0x000000ff0800728c */ /* 0x000fc6000bf25270 */
[----:B------:R-:W-:-:S13]  /*0230*/  ISETP.NE.U32.AND P0, PT, R3, 0x1, PT ;  /* 0x000000010300780c */ /* 0x000fda0003f05070 */
[----:B0-----:R-:W-:Y:S05]  /*0240*/  @P0 BRA `(.L_x_3) ;  /* 0x0000000400d80947 */ /* 0x001fea0003800000 */
[----:B-----5:R-:W-:-:S08]  /*0250*/  DMUL R16, R4, 0.5 ;  /* 0x3fe0000004107828 */ /* 0x020fd00000000000 */
[----:B------:R-:W-:-:S14]  /*0260*/  DSETP.NEU.AND P0, PT, |R16|, +INF , PT ;  /* 0x7ff000001000742a */ /* 0x000fdc0003f0d200 */
[----:B------:R-:W-:Y:S01]  /*0270*/  @!P0 DMUL R18, RZ, R16 ;  /* 0x00000010ff128228 */ /* 0x000fe20000000000 */
[----:B------:R-:W-:Y:S01]  /*0280*/  @!P0 IMAD.MOV.U32 R3, RZ, RZ, 0x1 ;  /* 0x00000001ff038424 */ /* 0x000fe200078e00ff */
[----:B------:R-:W-:Y:S09]  /*0290*/  @!P0 BRA `(.L_x_4) ;  /* 0x00000000005c8947 */ /* 0x000ff20003800000 */
[----:B------:R-:W-:Y:S01]  /*02a0*/  UMOV UR12, 0x6dc9c883 ;  /* 0x6dc9c883000c7882 */ /* 0x000fe20000000000 */
[----:B------:R-:W-:Y:S01]  /*02b0*/  UMOV UR13, 0x3fe45f30 ;  /* 0x3fe45f30000d7882 */ /* 0x000fe20000000000 */
[C---:B------:R-:W-:Y:S02]  /*02c0*/  DSETP.GE.AND P0, PT, |R16|.reuse, 2.14748364800000000000e+09, PT ;  /* 0x41e000001000742a */ /* 0x040fe40003f06200 */
[----:B------:R-:W-:Y:S01]  /*02d0*/  DMUL R4, R16, UR12 ;  /* 0x0000000c10047c28 */ /* 0x000fe20008000000 */
[----:B------:R-:W-:Y:S01]  /*02e0*/  UMOV UR12, 0x54442d18 ;  /* 0x54442d18000c7882 */ /* 0x000fe20000000000 */
[----:B------:R-:W-:-:S04]  /*02f0*/  UMOV UR13, 0x3ff921fb ;  /* 0x3ff921fb000d7882 */ /* 0x000fc80000000000 */
[----:B------:R-:W0:Y:S08]  /*0300*/  F2I.F64 R3, R4 ;  /* 0x0000000400037311 */ /* 0x000e300000301100 */
[----:B0-----:R-:W0:Y:S02]  /*0310*/  I2F.F64 R18, R3 ;  /* 0x0000000300127312 */ /* 0x001e240000201c00 */
[----:B0-----:R-:W-:Y:S01]  /*0320*/  DFMA R6, R18, -UR12, R16 ;  /* 0x8000000c12067c2b */ /* 0x001fe20008000010 */
[----:B------:R-:W-:Y:S01]  /*0330*/  UMOV UR12, 0x33145c00 ;  /* 0x33145c00000c7882 */ /* 0x000fe20000000000 */
[----:B------:R-:W-:-:S06]  /*0340*/  UMOV UR13, 0x3c91a626 ;  /* 0x3c91a626000d7882 */ /* 0x000fcc0000000000 */
[----:B------:R-:W-:Y:S01]  /*0350*/  DFMA R6, R18, -UR12, R6 ;  /* 0x8000000c12067c2b */ /* 0x000fe20008000006 */
[----:B------:R-:W-:Y:S01]  /*0360*/  UMOV UR12, 0x252049c0 ;  /* 0x252049c0000c7882 */ /* 0x000fe20000000000 */
[----:B------:R-:W-:-:S06]  /*0370*/  UMOV UR13, 0x397b839a ;  /* 0x397b839a000d7882 */ /* 0x000fcc0000000000 */
[----:B------:R-:W-:Y:S01]  /*0380*/  DFMA R18, R18, -UR12, R6 ;  /* 0x8000000c12127c2b */ /* 0x000fe20008000006 */
[----:B------:R-:W-:Y:S10]  /*0390*/  @!P0 BRA `(.L_x_5) ;  /* 0x0000000000188947 */ /* 0x000ff40003800000 */
[----:B------:R-:W-:Y:S01]  /*03a0*/  BSSY.RECONVERGENT B1, `(.L_x_5) ;  /* 0x0000005000017945 */ /* 0x000fe20003800200 */
[----:B------:R-:W-:Y:S01]  /*03b0*/  IMAD.MOV.U32 R18, RZ, RZ, R16 ;  /* 0x000000ffff127224 */ /* 0x000fe200078e0010 */
[----:B------:R-:W-:Y:S01]  /*03c0*/  MOV R14, 0x3f0 ;  /* 0x000003f0000e7802 */ /* 0x000fe20000000f00 */
[----:B------:R-:W-:-:S07]  /*03d0*/  IMAD.MOV.U32 R12, RZ, RZ, R17 ;  /* 0x000000ffff0c7224 */ /* 0x000fce00078e0011 */
[----:B------:R-:W-:Y:S05]  /*03e0*/  CALL.REL.NOINC `($vqe_ansatz_kernel$__internal_trig_reduction_slowpathd) ;  /* 0x0000001800cc7944 */ /* 0x000fea0003c00000 */
[----:B------:R-:W-:Y:S05]  /*03f0*/  BSYNC.RECONVERGENT B1 ;  /* 0x0000000000017941 */ /* 0x000fea0003800200 */
.L_x_5:
[----:B------:R-:W-:-:S07]  /*0400*/  VIADD R3, R3, 0x1 ;  /* 0x0000000103037836 */ /* 0x000fce0000000000 */
.L_x_4:
[----:B------:R-:W-:-:S05]  /*0410*/  IMAD.SHL.U32 R4, R3, 0x40, RZ ;  /* 0x0000004003047824 */ /* 0x000fca00078e00ff */
[----:B------:R-:W-:-:S04]  /*0420*/  LOP3.LUT R4, R4, 0x40, RZ, 0xc0, !PT ;  /* 0x0000004004047812 */ /* 0x000fc800078ec0ff */
[----:B------:R-:W-:-:S05]  /*0430*/  IADD3 R26, P0, PT, R4, UR14, RZ ;  /* 0x0000000e041a7c10 */ /* 0x000fca000ff1e0ff */
[----:B------:R-:W-:-:S05]  /*0440*/  IMAD.X R27, RZ, RZ, UR15, P0 ;  /* 0x0000000fff1b7e24 */ /* 0x000fca00080e06ff */
[----:B------:R-:W2:Y:S04]  /*0450*/  LDG.E.128.CONSTANT R4, desc[UR10][R26.64] ;  /* 0x0000000a1a047981 */ /* 0x000ea8000c1e9d00 */
[----:B------:R-:W3:Y:S04]  /*0460*/  LDG.E.128.CONSTANT R8, desc[UR10][R26.64+0x10] ;  /* 0x0000100a1a087981 */ /* 0x000ee8000c1e9d00 */
[----:B------:R-:W4:Y:S01]  /*0470*/  LDG.E.128.CONSTANT R12, desc[UR10][R26.64+0x20] ;  /* 0x0000200a1a0c7981 */ /* 0x000f22000c1e9d00 */
[----:B------:R-:W-:Y:S01]  /*0480*/  LOP3.LUT R22, R3, 0x1, RZ, 0xc0, !PT ;  /* 0x0000000103167812 */ /* 0x000fe200078ec0ff */
[----:B------:R-:W-:Y:S01]  /*0490*/  IMAD.MOV.U32 R24, RZ, RZ, 0x20fd8164 ;  /* 0x20fd8164ff187424 */ /* 0x000fe200078e00ff */
[----:B------:R-:W-:Y:S01]  /*04a0*/  DSETP.NEU.AND P1, PT, |R16|, +INF , PT ;  /* 0x7ff000001000742a */ /* 0x000fe20003f2d200 */
[----:B------:R-:W-:Y:S01]  /*04b0*/  IMAD.MOV.U32 R25, RZ, RZ, 0x3da8ff83 ;  /* 0x3da8ff83ff197424 */ /* 0x000fe200078e00ff */
[----:B------:R-:W-:Y:S01]  /*04c0*/  ISETP.NE.U32.AND P0, PT, R22, 0x1, PT ;  /* 0x000000011600780c */ /* 0x000fe20003f05070 */
[----:B------:R-:W-:-:S03]  /*04d0*/  DMUL R22, R18, R18 ;  /* 0x0000001212167228 */ /* 0x000fc60000000000 */
[----:B------:R-:W-:Y:S02]  /*04e0*/  FSEL R24, R24, -8.06006814911005101289e+34, !P0 ;  /* 0xf9785eba18187808 */ /* 0x000fe40004000000 */
[----:B------:R-:W-:-:S06]  /*04f0*/  FSEL R25, -R25, 0.11223486810922622681, !P0 ;  /* 0x3de5db6519197808 */ /* 0x000fcc0004000100 */
[----:B--2---:R-:W-:Y:S02]  /*0500*/  DFMA R4, R22, R24, R4 ;  /* 0x000000181604722b */ /* 0x004fe40000000004 */
[----:B------:R-:W-:-:S06]  /*0510*/  @!P1 DMUL R24, RZ, R16 ;  /* 0x00000010ff189228 */ /* 0x000fcc0000000000 */
[----:B------:R-:W-:-:S08]  /*0520*/  DFMA R4, R22, R4, R6 ;  /* 0x000000041604722b */ /* 0x000fd00000000006 */
[----:B---3--:R-:W-:-:S08]  /*0530*/  DFMA R4, R22, R4, R8 ;  /* 0x000000041604722b */ /* 0x008fd00000000008 */
[----:B------:R-:W-:-:S08]  /*0540*/  DFMA R4, R22, R4, R10 ;  /* 0x000000041604722b */ /* 0x000fd0000000000a */
[----:B----4-:R-:W-:-:S08]  /*0550*/  DFMA R4, R22, R4, R12 ;  /* 0x000000041604722b */ /* 0x010fd0000000000c */
[----:B------:R-:W-:-:S08]  /*0560*/  DFMA R4, R22, R4, R14 ;  /* 0x000000041604722b */ /* 0x000fd0000000000e */
[----:B------:R-:W-:Y:S02]  /*0570*/  DFMA R18, R4, R18, R18 ;  /* 0x000000120412722b */ /* 0x000fe40000000012 */
[----:B------:R-:W-:-:S10]  /*0580*/  DFMA R4, R22, R4, 1 ;  /* 0x3ff000001604742b */ /* 0x000fd40000000004 */
[----:B------:R-:W-:Y:S02]  /*0590*/  FSEL R6, R4, R18, !P0 ;  /* 0x0000001204067208 */ /* 0x000fe40004000000 */
[----:B------:R-:W-:Y:S02]  /*05a0*/  FSEL R7, R5, R19, !P0 ;  /* 0x0000001305077208 */ /* 0x000fe40004000000 */
[----:B------:R-:W-:Y:S01]  /*05b0*/  LOP3.LUT P0, RZ, R3, 0x2, RZ, 0xc0, !PT ;  /* 0x0000000203ff7812 */ /* 0x000fe2000780c0ff */
[----:B------:R-:W-:-:S03]  /*05c0*/  @!P1 IMAD.MOV.U32 R3, RZ, RZ, RZ ;  /* 0x000000ffff039224 */ /* 0x000fc600078e00ff */
[----:B------:R-:W-:-:S10]  /*05d0*/  DADD R4, RZ, -R6 ;  /* 0x00000000ff047229 */ /* 0x000fd40000000806 */
[----:B------:R-:W-:Y:S02]  /*05e0*/  FSEL R22, R6, R4, !P0 ;  /* 0x0000000406167208 */ /* 0x000fe40004000000 */
[----:B------:R-:W-:Y:S01]  /*05f0*/  FSEL R23, R7, R5, !P0 ;  /* 0x0000000507177208 */ /* 0x000fe20004000000 */
[----:B------:R-:W-:Y:S06]  /*0600*/  @!P1 BRA `(.L_x_6) ;  /* 0x0000000000609947 */ /* 0x000fec0003800000 */
        /* <DEDUP_REMOVED lines=22> */
.L_x_7:
[----:B------:R-:W-:Y:S02]  /*0770*/  IMAD.MOV.U32 R24, RZ, RZ, R18 ;  /* 0x000000ffff187224 */ /* 0x000fe400078e0012 */
[----:B------:R-:W-:-:S07]  /*0780*/  IMAD.MOV.U32 R25, RZ, RZ, R19 ;  /* 0x000000ffff197224 */ /* 0x000fce00078e0013 */
.L_x_6:
[----:B------:R-:W-:Y:S01]  /*0790*/  IMAD.SHL.U32 R4, R3, 0x40, RZ ;  /* 0x0000004003047824 */ /* 0x000fe200078e00ff */
[----:B------:R-:W2:Y:S04]  /*07a0*/  LDG.E.128 R16, desc[UR10][R20.64] ;  /* 0x0000000a14107981 */ /* 0x000ea8000c1e1d00 */
[----:B------:R-:W-:-:S04]  /*07b0*/  LOP3.LUT R4, R4, 0x40, RZ, 0xc0, !PT ;  /* 0x0000004004047812 */ /* 0x000fc800078ec0ff */
[----:B------:R-:W-:-:S05]  /*07c0*/  IADD3 R12, P0, PT, R4, UR14, RZ ;  /* 0x0000000e040c7c10 */ /* 0x000fca000ff1e0ff */
[----:B------:R-:W-:-:S05]  /*07d0*/  IMAD.X R13, RZ, RZ, UR15, P0 ;  /* 0x0000000fff0d7e24 */ /* 0x000fca00080e06ff */
[----:B------:R-:W3:Y:S04]  /*07e0*/  LDG.E.128.CONSTANT R4, desc[UR10][R12.64] ;  /* 0x0000000a0c047981 */ /* 0x000ee8000c1e9d00 */
[----:B------:R-:W4:Y:S04]  /*07f0*/  LDG.E.128.CONSTANT R8, desc[UR10][R12.64+0x10] ;  /* 0x0000100a0c087981 */ /* 0x000f28000c1e9d00 */
[----:B------:R-:W5:Y:S01]  /*0800*/  LDG.E.128.CONSTANT R12, desc[UR10][R12.64+0x20] ;  /* 0x0000200a0c0c7981 */ /* 0x000f62000c1e9d00 */
[----:B------:R-:W-:Y:S01]  /*0810*/  LOP3.LUT R26, R3, 0x1, RZ, 0xc0, !PT ;  /* 0x00000001031a7812 */ /* 0x000fe200078ec0ff */
[----:B------:R-:W-:-:S03]  /*0820*/  IMAD.MOV.U32 R27, RZ, RZ, 0x3da8ff83 ;  /* 0x3da8ff83ff1b7424 */ /* 0x000fc600078e00ff */
[----:B------:R-:W-:Y:S01]  /*0830*/  ISETP.NE.U32.AND P0, PT, R26, 0x1, PT ;  /* 0x000000011a00780c */ /* 0x000fe20003f05070 */
[----:B------:R-:W-:Y:S01]  /*0840*/  IMAD.MOV.U32 R26, RZ, RZ, 0x20fd8164 ;  /* 0x20fd8164ff1a7424 */ /* 0x000fe200078e00ff */
[----:B------:R-:W-:Y:S02]  /*0850*/  DMUL R28, R24, R24 ;  /* 0x00000018181c7228 */ /* 0x000fe40000000000 */
[----:B------:R-:W-:Y:S02]  /*0860*/  FSEL R27, -R27, 0.11223486810922622681, !P0 ;  /* 0x3de5db651b1b7808 */ /* 0x000fe40004000100 */
[----:B------:R-:W-:-:S06]  /*0870*/  FSEL R26, R26, -8.06006814911005101289e+34, !P0 ;  /* 0xf9785eba1a1a7808 */ /* 0x000fcc0004000000 */
[----:B---3--:R-:W-:-:S08]  /*0880*/  DFMA R4, R28, R26, R4 ;  /* 0x0000001a1c04722b */ /* 0x008fd00000000004 */
[----:B------:R-:W-:-:S08]  /*0890*/  DFMA R4, R28, R4, R6 ;  /* 0x000000041c04722b */ /* 0x000fd00000000006 */
[----:B----4-:R-:W-:-:S08]  /*08a0*/  DFMA R4, R28, R4, R8 ;  /* 0x000000041c04722b */ /* 0x010fd00000000008 */
[----:B------:R-:W-:-:S08]  /*08b0*/  DFMA R4, R28, R4, R10 ;  /* 0x000000041c04722b */ /* 0x000fd0000000000a */
[----:B-----5:R-:W-:-:S08]  /*08c0*/  DFMA R4, R28, R4, R12 ;  /* 0x000000041c04722b */ /* 0x020fd0000000000c */
[----:B------:R-:W-:-:S08]  /*08d0*/  DFMA R4, R28, R4, R14 ;  /* 0x000000041c04722b */ /* 0x000fd0000000000e */
[----:B------:R-:W-:Y:S02]  /*08e0*/  DFMA R24, R4, R24, R24 ;  /* 0x000000180418722b */ /* 0x000fe40000000018 */
[----:B------:R-:W-:-:S10]  /*08f0*/  DFMA R4, R28, R4, 1 ;  /* 0x3ff000001c04742b */ /* 0x000fd40000000004 */
[----:B------:R-:W-:Y:S02]  /*0900*/  FSEL R6, R4, R24, !P0 ;  /* 0x0000001804067208 */ /* 0x000fe40004000000 */
[----:B------:R-:W-:-:S06]  /*0910*/  FSEL R7, R5, R25, !P0 ;  /* 0x0000001905077208 */ /* 0x000fcc0004000000 */
[----:B------:R-:W-:Y:S01]  /*0920*/  DADD R4, RZ, -R6 ;  /* 0x00000000ff047229 */ /* 0x000fe20000000806 */
[----:B------:R-:W-:-:S09]  /*0930*/  LOP3.LUT P0, RZ, R3, 0x2, RZ, 0xc0, !PT ;  /* 0x0000000203ff7812 */ /* 0x000fd2000780c0ff */
[----:B------:R-:W-:Y:S02]  /*0940*/  FSEL R4, R6, R4, !P0 ;  /* 0x0000000406047208 */ /* 0x000fe40004000000 */
[----:B------:R-:W-:-:S06]  /*0950*/  FSEL R5, R7, R5, !P0 ;  /* 0x0000000507057208 */ /* 0x000fcc0004000000 */
[C---:B--2---:R-:W-:Y:S02]  /*0960*/  DMUL R6, R4.reuse, R18 ;  /* 0x0000001204067228 */ /* 0x044fe40000000000 */
[----:B------:R-:W-:-:S06]  /*0970*/  DMUL R4, R4, R16 ;  /* 0x0000001004047228 */ /* 0x000fcc0000000000 */
[C---:B------:R-:W-:Y:S02]  /*0980*/  DFMA R16, R22.reuse, R16, -R6 ;  /* 0x000000101610722b */ /* 0x040fe40000000806 */
[----:B------:R-:W-:Y:S01]  /*0990*/  DFMA R18, R22, R18, R4 ;  /* 0x000000121612722b */ /* 0x000fe20000000004 */
[----:B------:R-:W-:Y:S10]  /*09a0*/  BRA `(.L_x_8) ;  /* 0x0000000400d47947 */ /* 0x000ff40003800000 */
.L_x_3:
[----:B-----5:R-:W-:-:S08]  /*09b0*/  DMUL R16, R4, -0.5 ;  /* 0xbfe0000004107828 */ /* 0x020fd00000000000 */
        /* <DEDUP_REMOVED lines=26> */
.L_x_10:
[----:B------:R-:W-:-:S07]  /*0b60*/  VIADD R3, R3, 0x1 ;  /* 0x0000000103037836 */ /* 0x000fce0000000000 */
.L_x_9:
        /* <DEDUP_REMOVED lines=54> */
.L_x_12:
[----:B------:R-:W-:Y:S02]  /*0ed0*/  IMAD.MOV.U32 R24, RZ, RZ, R18 ;  /* 0x000000ffff187224 */ /* 0x000fe400078e0012 */
[----:B------:R-:W-:-:S07]  /*0ee0*/  IMAD.MOV.U32 R25, RZ, RZ, R19 ;  /* 0x000000ffff197224 */ /* 0x000fce00078e0013 */
.L_x_11:
        /* <DEDUP_REMOVED lines=32> */
[----:B------:R-:W-:-:S11]  /*10f0*/  DFMA R18, R22, R18, R4 ;  /* 0x000000121612722b */ /* 0x000fd60000000004 */
.L_x_8:
[----:B------:R-:W-:Y:S05]  /*1100*/  BSYNC.RECONVERGENT B0 ;  /* 0x0000000000007941 */ /* 0x000fea0003800200 */
.L_x_2:
[----:B------:R0:W-:Y:S01]  /*1110*/  STG.E.128 desc[UR10][R20.64], R16 ;  /* 0x0000001014007986 */ /* 0x0001e2000c101d0a */
[----:B------:R-:W-:Y:S02]  /*1120*/  UIADD3 UR6, UP0, UPT, UR6, 0x8, URZ ;  /* 0x0000000806067890 */ /* 0x000fe4000ff1e0ff */
[----:B------:R-:W-:Y:S02]  /*1130*/  UIADD3 UR5, UPT, UPT, UR5, 0x1, URZ ;  /* 0x0000000105057890 */ /* 0x000fe4000fffe0ff */
[----:B------:R-:W-:Y:S01]  /*1140*/  UIADD3.X UR7, UPT, UPT, URZ, UR7, URZ, UP0, !UPT ;  /* 0x00000007ff077290 */ /* 0x000fe200087fe4ff */
[----:B------:R-:W-:Y:S11]  /*1150*/  BRA.U UP1, `(.L_x_13) ;  /* 0xfffffff101147547 */ /* 0x000ff6000b83ffff */
.L_x_1:
[----:B------:R-:W1:Y:S02]  /*1160*/  LDCU UR5, c[0x0][0x390] ;  /* 0x00007200ff0577ac */ /* 0x000e640008000800 */
[----:B-1----:R-:W-:Y:S01]  /*1170*/  UISETP.GE.AND UP0, UPT, UR5, 0x2, UPT ;  /* 0x000000020500788c */ /* 0x002fe2000bf06270 */
[----:B------:R-:W-:Y:S08]  /*1180*/  BAR.SYNC.DEFER_BLOCKING 0x0 ;  /* 0x0000000000007b1d */ /* 0x000ff00000010000 */
[----:B------:R-:W-:Y:S05]  /*1190*/  BRA.U !UP0, `(.L_x_14) ;  /* 0x0000000d08487547 */ /* 0x000fea000b800000 */
[----:B------:R-:W-:Y:S01]  /*11a0*/  UIADD3 UR5, UPT, UPT, UR5, -0x2, URZ ;  /* 0xfffffffe05057890 */ /* 0x000fe2000fffe0ff */
[----:B------:R-:W-:-:S03]  /*11b0*/  IMAD.MOV.U32 R3, RZ, RZ, RZ ;  /* 0x000000ffff037224 */ /* 0x000fc600078e00ff */
[----:B------:R-:W-:-:S09]  /*11c0*/  UISETP.GE.U32.AND UP0, UPT, UR5, 0x7, UPT ;  /* 0x000000070500788c */ /* 0x000fd2000bf06070 */
[----:B------:R-:W-:Y:S05]  /*11d0*/  BRA.U !UP0, `(.L_x_15) ;  /* 0x0000000508887547 */ /* 0x000fea000b800000 */
[----:B------:R-:W1:Y:S01]  /*11e0*/  LDC.64 R4, c[0x0][0x380] ;  /* 0x0000e000ff047b82 */ /* 0x000e620000000a00 */
[----:B------:R-:W-:-:S05]  /*11f0*/  UMOV UR5, URZ ;  /* 0x000000ff00057c82 */ /* 0x000fca0008000000 */
.L_x_18:
[----:B------:R-:W-:Y:S01]  /*1200*/  UMOV UR6, 0x2 ;  /* 0x0000000200067882 */ /* 0x000fe20000000000 */
[----:B------:R-:W-:Y:S01]  /*1210*/  SHF.R.U32.HI R3, RZ, UR5, R0 ;  /* 0x00000005ff037c19 */ /* 0x000fe20008011600 */
[----:B------:R-:W-:-:S03]  /*1220*/  USHF.L.U32 UR6, UR6, UR5, URZ ;  /* 0x0000000506067299 */ /* 0x000fc600080006ff */
[----:B------:R-:W-:-:S03]  /*1230*/  LOP3.LUT R3, R3, 0x1, RZ, 0xc0, !PT ;  /* 0x0000000103037812 */ /* 0x000fc600078ec0ff */
[----:B0-----:R-:W-:-:S04]  /*1240*/  LOP3.LUT P0, R16, RZ, UR6, R0, 0x88, !PT ;  /* 0x00000006ff107c12 */ /* 0x001fc8000f808800 */
[----:B------:R-:W-:-:S13]  /*1250*/  ISETP.NE.U32.OR P0, PT, R3, 0x1, P0 ;  /* 0x000000010300780c */ /* 0x000fda0000705470 */
[----:B---3--:R-:W0:Y:S01]  /*1260*/  @!P0 LDC.64 R6, c[0x0][0x380] ;  /* 0x0000e000ff068b82 */ /* 0x008e220000000a00 */
[----:B------:R-:W-:Y:S01]  /*1270*/  @!P0 LOP3.LUT R3, R0, UR6, RZ, 0xfc, !PT ;  /* 0x0000000600038c12 */ /* 0x000fe2000f8efcff */
[----:B------:R-:W2:Y:S04]  /*1280*/  @!P0 LDG.E.128 R8, desc[UR10][R20.64] ;  /* 0x0000000a14088981 */ /* 0x000ea8000c1e1d00 */
[----:B0-----:R-:W-:-:S05]  /*1290*/  @!P0 IMAD.WIDE R6, R3, 0x10, R6 ;  /* 0x0000001003068825 */ /* 0x001fca00078e0206 */
[----:B------:R-:W3:Y:S01]  /*12a0*/  @!P0 LDG.E.128 R12, desc[UR10][R6.64] ;  /* 0x0000000a060c8981 */ /* 0x000ee2000c1e1d00 */
[----:B------:R-:W-:Y:S02]  /*12b0*/  UMOV UR6, 0x4 ;  /* 0x0000000400067882 */ /* 0x000fe40000000000 */
[----:B------:R-:W-:-:S06]  /*12c0*/  USHF.L.U32 UR6, UR6, UR5, URZ ;  /* 0x0000000506067299 */ /* 0x000fcc00080006ff */
[----:B------:R-:W-:-:S04]  /*12d0*/  LOP3.LUT P1, R3, RZ, UR6, R0, 0x88, !PT ;  /* 0x00000006ff037c12 */ /* 0x000fc8000f828800 */
[----:B------:R-:W-:-:S13]  /*12e0*/  ISETP.EQ.OR P1, PT, R16, RZ, P1 ;  /* 0x000000ff1000720c */ /* 0x000fda0000f22670 */
[----:B------:R-:W0:Y:S01]  /*12f0*/  @!P1 LDC.64 R22, c[0x0][0x380] ;  /* 0x0000e000ff169b82 */ /* 0x000e220000000a00 */
[----:B------:R-:W-:-:S05]  /*1300*/  @!P1 LOP3.LUT R17, R0, UR6, RZ, 0xfc, !PT ;  /* 0x0000000600119c12 */ /* 0x000fca000f8efcff */
[----:B0-----:R-:W-:Y:S01]  /*1310*/  @!P1 IMAD.WIDE R22, R17, 0x10, R22 ;  /* 0x0000001011169825 */ /* 0x001fe200078e0216 */
[----:B---3--:R-:W-:Y:S04]  /*1320*/  @!P0 STG.E.128 desc[UR10][R20.64], R12 ;  /* 0x0000000c14008986 */ /* 0x008fe8000c101d0a */
[----:B--2---:R0:W-:Y:S04]  /*1330*/  @!P0 STG.E.128 desc[UR10][R6.64], R8 ;  /* 0x0000000806008986 */ /* 0x0041e8000c101d0a */
[----:B------:R-:W2:Y:S04]  /*1340*/  @!P1 LDG.E.128 R24, desc[UR10][R22.64] ;  /* 0x0000000a16189981 */ /* 0x000ea8000c1e1d00 */
[----:B------:R-:W3:Y:S01]  /*1350*/  @!P1 LDG.E.128 R16, desc[UR10][R20.64] ;  /* 0x0000000a14109981 */ /* 0x000ee2000c1e1d00 */
[----:B------:R-:W-:-:S02]  /*1360*/  UMOV UR6, 0x8 ;  /* 0x0000000800067882 */ /* 0x000fc40000000000 */
[----:B------:R-:W-:-:S06]  /*1370*/  USHF.L.U32 UR6, UR6, UR5, URZ ;  /* 0x0000000506067299 */ /* 0x000fcc00080006ff */
[----:B0-----:R-:W-:-:S04]  /*1380*/  LOP3.LUT P0, R6, RZ, UR6, R0, 0x88, !PT ;  /* 0x00000006ff067c12 */ /* 0x001fc8000f808800 */
[----:B------:R-:W-:-:S13]  /*1390*/  ISETP.EQ.OR P0, PT, R3, RZ, P0 ;  /* 0x000000ff0300720c */ /* 0x000fda0000702670 */
[----:B------:R-:W0:Y:S01]  /*13a0*/  @!P0 LDC.64 R28, c[0x0][0x380] ;  /* 0x0000e000ff1c8b82 */ /* 0x000e220000000a00 */
[----:B------:R-:W-:-:S05]  /*13b0*/  @!P0 LOP3.LUT R3, R0, UR6, RZ, 0xfc, !PT ;  /* 0x0000000600038c12 */ /* 0x000fca000f8efcff */
[----:B0-----:R-:W-:Y:S01]  /*13c0*/  @!P0 IMAD.WIDE R28, R3, 0x10, R28 ;  /* 0x00000010031c8825 */ /* 0x001fe200078e021c */
[----:B--2---:R-:W-:Y:S04]  /*13d0*/  @!P1 STG.E.128 desc[UR10][R20.64], R24 ;  /* 0x0000001814009986 */ /* 0x004fe8000c101d0a */
[----:B---3--:R0:W-:Y:S04]  /*13e0*/  @!P1 STG.E.128 desc[UR10][R22.64], R16 ;  /* 0x0000001016009986 */ /* 0x0081e8000c101d0a */
[----:B------:R-:W2:Y:S04]  /*13f0*/  @!P0 LDG.E.128 R12, desc[UR10][R28.64] ;  /* 0x0000000a1c0c8981 */ /* 0x000ea8000c1e1d00 */
[----:B------:R-:W3:Y:S01]  /*1400*/  @!P0 LDG.E.128 R8, desc[UR10][R20.64] ;  /* 0x0000000a14088981 */ /* 0x000ee2000c1e1d00 */
[----:B------:R-:W-:-:S02]  /*1410*/  UMOV UR6, 0x10 ;  /* 0x0000001000067882 */ /* 0x000fc40000000000 */
[----:B------:R-:W-:-:S06]  /*1420*/  USHF.L.U32 UR6, UR6, UR5, URZ ;  /* 0x0000000506067299 */ /* 0x000fcc00080006ff */
[----:B------:R-:W-:-:S04]  /*1430*/  LOP3.LUT P1, R3, RZ, UR6, R0, 0x88, !PT ;  /* 0x00000006ff037c12 */ /* 0x000fc8000f828800 */
[----:B------:R-:W-:-:S13]  /*1440*/  ISETP.EQ.OR P1, PT, R6, RZ, P1 ;  /* 0x000000ff0600720c */ /* 0x000fda0000f22670 */
[----:B------:R-:W4:Y:S01]  /*1450*/  @!P1 LDC.64 R6, c[0x0][0x380] ;  /* 0x0000e000ff069b82 */ /* 0x000f220000000a00 */
[----:B0-----:R-:W-:-:S05]  /*1460*/  @!P1 LOP3.LUT R17, R0, UR6, RZ, 0xfc, !PT ;  /* 0x0000000600119c12 */ /* 0x001fca000f8efcff */
[----:B----4-:R-:W-:Y:S01]  /*1470*/  @!P1 IMAD.WIDE R6, R17, 0x10, R6 ;  /* 0x0000001011069825 */ /* 0x010fe200078e0206 */
[----:B--2---:R-:W-:Y:S04]  /*1480*/  @!P0 STG.E.128 desc[UR10][R20.64], R12 ;  /* 0x0000000c14008986 */ /* 0x004fe8000c101d0a */
[----:B---3--:R0:W-:Y:S04]  /*1490*/  @!P0 STG.E.128 desc[UR10][R28.64], R8 ;  /* 0x000000081c008986 */ /* 0x0081e8000c101d0a */
        /* <DEDUP_REMOVED lines=31> */
[----:B--2---:R0:W-:Y:S04]  /*1690*/  @!P1 STG.E.128 desc[UR10][R20.64], R16 ;  /* 0x0000001014009986 */ /* 0x0041e8000c101d0a */
[----:B---3--:R0:W-:Y:S04]  /*16a0*/  @!P1 STG.E.128 desc[UR10][R28.64], R24 ;  /* 0x000000181c009986 */ /* 0x0081e8000c101d0a */
[----:B------:R-:W2:Y:S04]  /*16b0*/  @!P0 LDG.E.128 R8, desc[UR10][R6.64] ;  /* 0x0000000a06088981 */ /* 0x000ea8000c1e1d00 */
[----:B------:R-:W3:Y:S01]  /*16c0*/  @!P0 LDG.E.128 R12, desc[UR10][R20.64] ;  /* 0x0000000a140c8981 */ /* 0x000ee2000c1e1d00 */
[----:B------:R-:W-:-:S02]  /*16d0*/  UMOV UR6, 0x100 ;  /* 0x0000010000067882 */ /* 0x000fc40000000000 */
[----:B------:R-:W-:-:S06]  /*16e0*/  USHF.L.U32 UR6, UR6, UR5, URZ ;  /* 0x0000000506067299 */ /* 0x000fcc00080006ff */
[----:B------:R-:W-:-:S04]  /*16f0*/  LOP3.LUT P1, RZ, R0, UR6, RZ, 0xc0, !PT ;  /* 0x0000000600ff7c12 */ /* 0x000fc8000f82c0ff */
[----:B------:R-:W-:Y:S01]  /*1700*/  ISETP.EQ.OR P1, PT, R22, RZ, P1 ;  /* 0x000000ff1600720c */ /* 0x000fe20000f22670 */
[----:B------:R-:W-:Y:S01]  /*1710*/  UIADD3 UR5, UPT, UPT, UR5, 0x8, URZ ;  /* 0x0000000805057890 */ /* 0x000fe2000fffe0ff */
[----:B------:R-:W-:Y:S01]  /*1720*/  BSSY.RECONVERGENT B0, `(.L_x_16) ;  /* 0x000000b000007945 */ /* 0x000fe20003800200 */
[----:B--2---:R0:W-:Y:S04]  /*1730*/  @!P0 STG.E.128 desc[UR10][R20.64], R8 ;  /* 0x0000000814008986 */ /* 0x0041e8000c101d0a */
[----:B---3--:R0:W-:Y:S01]  /*1740*/  @!P0 STG.E.128 desc[UR10][R6.64], R12 ;  /* 0x0000000c06008986 */ /* 0x0081e2000c101d0a */
[----:B------:R-:W-:-:S05]  /*1750*/  ISETP.NE.AND P0, PT, R2, UR5, PT ;  /* 0x0000000502007c0c */ /* 0x000fca000bf05270 */
[----:B------:R-:W-:Y:S08]  /*1760*/  @P1 BRA `(.L_x_17) ;  /* 0x0000000000181947 */ /* 0x000ff00003800000 */
[----:B0-----:R-:W-:Y:S01]  /*1770*/  LOP3.LUT R7, R0, UR6, RZ, 0xfc, !PT ;  /* 0x0000000600077c12 */ /* 0x001fe2000f8efcff */
[----:B------:R-:W2:Y:S04]  /*1780*/  LDG.E.128 R12, desc[UR10][R20.64] ;  /* 0x0000000a140c7981 */ /* 0x000ea8000c1e1d00 */
[----:B-1----:R-:W-:-:S05]  /*1790*/  IMAD.WIDE R6, R7, 0x10, R4 ;  /* 0x0000001007067825 */ /* 0x002fca00078e0204 */
[----:B------:R-:W3:Y:S04]  /*17a0*/  LDG.E.128 R8, desc[UR10][R6.64] ;  /* 0x0000000a06087981 */ /* 0x000ee8000c1e1d00 */
[----:B---3--:R3:W-:Y:S04]  /*17b0*/  STG.E.128 desc[UR10][R20.64], R8 ;  /* 0x0000000814007986 */ /* 0x0087e8000c101d0a */
[----:B--2---:R3:W-:Y:S02]  /*17c0*/  STG.E.128 desc[UR10][R6.64], R12 ;  /* 0x0000000c06007986 */ /* 0x0047e4000c101d0a */
.L_x_17:
[----:B------:R-:W-:Y:S05]  /*17d0*/  BSYNC.RECONVERGENT B0 ;  /* 0x0000000000007941 */ /* 0x000fea0003800200 */
.L_x_16:
[----:B------:R-:W-:Y:S05]  /*17e0*/  @P0 BRA `(.L_x_18) ;  /* 0xfffffff800840947 */ /* 0x000fea000383ffff */
[----:B------:R-:W-:-:S07]  /*17f0*/  IMAD.MOV.U32 R3, RZ, RZ, R2 ;  /* 0x000000ffff037224 */ /* 0x000fce00078e0002 */
.L_x_15:
[----:B------:R-:W2:Y:S02]  /*1800*/  LDCU UR6, c[0x0][0x390] ;  /* 0x00007200ff0677ac */ /* 0x000ea40008000800 */
[----:B--2---:R-:W-:-:S04]  /*1810*/  UIADD3 UR7, UPT, UPT, UR6, -0x1, URZ ;  /* 0xffffffff06077890 */ /* 0x004fc8000fffe0ff */
[----:B------:R-:W-:-:S09]  /*1820*/  ULOP3.LUT UP0, UR5, UR7, 0x7, URZ, 0xc0, !UPT ;  /* 0x0000000707057892 */ /* 0x000fd2000f80c0ff */
[----:B------:R-:W-:Y:S05]  /*1830*/  BRA.U !UP0, `(.L_x_14) ;  /* 0x0000000508a07547 */ /* 0x000fea000b800000 */
[----:B------:R-:W-:-:S04]  /*1840*/  UIADD3 UR5, UPT, UPT, UR5, -0x1, URZ ;  /* 0xffffffff05057890 */ /* 0x000fc8000fffe0ff */
[----:B------:R-:W-:-:S09]  /*1850*/  UISETP.GE.U32.AND UP0, UPT, UR5, 0x3, UPT ;  /* 0x000000030500788c */ /* 0x000fd2000bf06070 */
[----:B------:R-:W-:Y:S05]  /*1860*/  BRA.U !UP0, `(.L_x_19) ;  /* 0x0000000108c87547 */ /* 0x000fea000b800000 */
[----:B0--3--:R-:W-:Y:S01]  /*1870*/  IMAD.MOV.U32 R6, RZ, RZ, 0x2 ;  /* 0x00000002ff067424 */ /* 0x009fe200078e00ff */
[----:B-1----:R-:W-:-:S04]  /*1880*/  SHF.R.U32.HI R4, RZ, R3, R0 ;  /* 0x00000003ff047219 */ /* 0x002fc80000011600 */
[----:B------:R-:W-:Y:S02]  /*1890*/  SHF.L.U32 R5, R6, R3, RZ ;  /* 0x0000000306057219 */ /* 0x000fe400000006ff */
[----:B------:R-:W-:Y:S02]  /*18a0*/  LOP3.LUT R4, R4, 0x1, RZ, 0xc0, !PT ;  /* 0x0000000104047812 */ /* 0x000fe400078ec0ff */
[----:B------:R-:W-:-:S04]  /*18b0*/  LOP3.LUT P0, R14, R5, RZ, R0, 0xa0, !PT ;  /* 0x000000ff050e7212 */ /* 0x000fc8000780a000 */
[----:B------:R-:W-:-:S13]  /*18c0*/  ISETP.NE.U32.OR P0, PT, R4, 0x1, P0 ;  /* 0x000000010400780c */ /* 0x000fda0000705470 */
[----:B------:R-:W0:Y:S01]  /*18d0*/  @!P0 LDC.64 R28, c[0x0][0x380] ;  /* 0x0000e000ff1c8b82 */ /* 0x000e220000000a00 */
[----:B------:R-:W-:-:S05]  /*18e0*/  @!P0 LOP3.LUT R5, R5, R0, RZ, 0xfc, !PT ;  /* 0x0000000005058212 */ /* 0x000fca00078efcff */
[----:B0-----:R-:W-:Y:S02]  /*18f0*/  @!P0 IMAD.WIDE R28, R5, 0x10, R28 ;  /* 0x00000010051c8825 */ /* 0x001fe400078e021c */
[----:B------:R-:W2:Y:S04]  /*1900*/  @!P0 LDG.E.128 R4, desc[UR10][R20.64] ;  /* 0x0000000a14048981 */ /* 0x000ea8000c1e1d00 */
[----:B------:R-:W3:Y:S01]  /*1910*/  @!P0 LDG.E.128 R8, desc[UR10][R28.64] ;  /* 0x0000000a1c088981 */ /* 0x000ee2000c1e1d00 */
[----:B------:R-:W-:-:S05]  /*1920*/  IMAD.MOV.U32 R12, RZ, RZ, 0x4 ;  /* 0x00000004ff0c7424 */ /* 0x000fca00078e00ff */
[----:B------:R-:W-:-:S04]  /*1930*/  SHF.L.U32 R13, R12, R3, RZ ;  /* 0x000000030c0d7219 */ /* 0x000fc800000006ff */
[----:B------:R-:W-:-:S04]  /*1940*/  LOP3.LUT P1, R24, R13, RZ, R0, 0xa0, !PT ;  /* 0x000000ff0d187212 */ /* 0x000fc8000782a000 */
[----:B------:R-:W-:-:S13]  /*1950*/  ISETP.EQ.OR P1, PT, R14, RZ, P1 ;  /* 0x000000ff0e00720c */ /* 0x000fda0000f22670 */
[----:B------:R-:W0:Y:S01]  /*1960*/  @!P1 LDC.64 R22, c[0x0][0x380] ;  /* 0x0000e000ff169b82 */ /* 0x000e220000000a00 */
[----:B------:R-:W-:-:S05]  /*1970*/  @!P1 LOP3.LUT R13, R13, R0, RZ, 0xfc, !PT ;  /* 0x000000000d0d9212 */ /* 0x000fca00078efcff */
[----:B0-----:R-:W-:Y:S01]  /*1980*/  @!P1 IMAD.WIDE R22, R13, 0x10, R22 ;  /* 0x000000100d169825 */ /* 0x001fe200078e0216 */
[----:B---3--:R-:W-:Y:S04]  /*1990*/  @!P0 STG.E.128 desc[UR10][R20.64], R8 ;  /* 0x0000000814008986 */ /* 0x008fe8000c101d0a */
[----:B--2---:R0:W-:Y:S04]  /*19a0*/  @!P0 STG.E.128 desc[UR10][R28.64], R4 ;  /* 0x000000041c008986 */ /* 0x0041e8000c101d0a */
[----:B------:R-:W2:Y:S04]  /*19b0*/  @!P1 LDG.E.128 R12, desc[UR10][R22.64] ;  /* 0x0000000a160c9981 */ /* 0x000ea8000c1e1d00 */
[----:B------:R-:W3:Y:S01]  /*19c0*/  @!P1 LDG.E.128 R16, desc[UR10][R20.64] ;  /* 0x0000000a14109981 */ /* 0x000ee2000c1e1d00 */
[----:B------:R-:W-:-:S05]  /*19d0*/  IMAD.MOV.U32 R26, RZ, RZ, 0x8 ;  /* 0x00000008ff1a7424 */ /* 0x000fca00078e00ff */
[----:B------:R-:W-:-:S04]  /*19e0*/  SHF.L.U32 R27, R26, R3, RZ ;  /* 0x000000031a1b7219 */ /* 0x000fc800000006ff */
[----:B------:R-:W-:-:S04]  /*19f0*/  LOP3.LUT P0, R26, R27, RZ, R0, 0xa0, !PT ;  /* 0x000000ff1b1a7212 */ /* 0x000fc8000780a000 */
[----:B------:R-:W-:-:S13]  /*1a00*/  ISETP.EQ.OR P0, PT, R24, RZ, P0 ;  /* 0x000000ff1800720c */ /* 0x000fda0000702670 */
[----:B------:R-:W1:Y:S01]  /*1a10*/  @!P0 LDC.64 R24, c[0x0][0x380] ;  /* 0x0000e000ff188b82 */ /* 0x000e620000000a00 */
[----:B------:R-:W-:-:S05]  /*1a20*/  @!P0 LOP3.LUT R27, R27, R0, RZ, 0xfc, !PT ;  /* 0x000000001b1b8212 */ /* 0x000fca00078efcff */
[----:B-1----:R-:W-:Y:S01]  /*1a30*/  @!P0 IMAD.WIDE R24, R27, 0x10, R24 ;  /* 0x000000101b188825 */ /* 0x002fe200078e0218 */
[----:B--2---:R1:W-:Y:S04]  /*1a40*/  @!P1 STG.E.128 desc[UR10][R20.64], R12 ;  /* 0x0000000c14009986 */ /* 0x0043e8000c101d0a */
[----:B---3--:R1:W-:Y:S04]  /*1a50*/  @!P1 STG.E.128 desc[UR10][R22.64], R16 ;  /* 0x0000001016009986 */ /* 0x0083e8000c101d0a */
[----:B0-----:R-:W2:Y:S04]  /*1a60*/  @!P0 LDG.E.128 R4, desc[UR10][R24.64] ;  /* 0x0000000a18048981 */ /* 0x001ea8000c1e1d00 */
[----:B------:R-:W3:Y:S01]  /*1a70*/  @!P0 LDG.E.128 R8, desc[UR10][R20.64] ;  /* 0x0000000a14088981 */ /* 0x000ee2000c1e1d00 */
[----:B------:R-:W-:-:S05]  /*1a80*/  IMAD.MOV.U32 R28, RZ, RZ, 0x10 ;  /* 0x00000010ff1c7424 */ /* 0x000fca00078e00ff */
[----:B------:R-:W-:-:S04]  /*1a90*/  SHF.L.U32 R27, R28, R3, RZ ;  /* 0x000000031c1b7219 */ /* 0x000fc800000006ff */
[----:B------:R-:W-:-:S04]  /*1aa0*/  LOP3.LUT P1, RZ, R27, R0, RZ, 0xc0, !PT ;  /* 0x000000001bff7212 */ /* 0x000fc8000782c0ff */
[----:B------:R-:W-:Y:S01]  /*1ab0*/  ISETP.EQ.OR P1, PT, R26, RZ, P1 ;  /* 0x000000ff1a00720c */ /* 0x000fe20000f22670 */
[----:B------:R-:W-:Y:S01]  /*1ac0*/  BSSY.RECONVERGENT B0, `(.L_x_20) ;  /* 0x000000b000007945 */ /* 0x000fe20003800200 */
[----:B--2---:R1:W-:Y:S04]  /*1ad0*/  @!P0 STG.E.128 desc[UR10][R20.64], R4 ;  /* 0x0000000414008986 */ /* 0x0043e8000c101d0a */
[----:B---3--:R1:W-:Y:S07]  /*1ae0*/  @!P0 STG.E.128 desc[UR10][R24.64], R8 ;  /* 0x0000000818008986 */ /* 0x0083ee000c101d0a */
[----:B------:R-:W-:Y:S05]  /*1af0*/  @P1 BRA `(.L_x_21) ;  /* 0x00000000001c1947 */ /* 0x000fea0003800000 */
[----:B-1----:R-:W0:Y:S01]  /*1b00*/  LDC.64 R12, c[0x0][0x380] ;  /* 0x0000e000ff0c7b82 */ /* 0x002e220000000a00 */
[----:B------:R-:W-:Y:S01]  /*1b10*/  LOP3.LUT R5, R27, R0, RZ, 0xfc, !PT ;  /* 0x000000001b057212 */ /* 0x000fe200078efcff */
[----:B------:R-:W2:Y:S04]  /*1b20*/  LDG.E.128 R8, desc[UR10][R20.64] ;  /* 0x0000000a14087981 */ /* 0x000ea8000c1e1d00 */
[----:B0-----:R-:W-:-:S05]  /*1b30*/  IMAD.WIDE R12, R5, 0x10, R12 ;  /* 0x00000010050c7825 */ /* 0x001fca00078e020c */
[----:B------:R-:W3:Y:S04]  /*1b40*/  LDG.E.128 R4, desc[UR10][R12.64] ;  /* 0x0000000a0c047981 */ /* 0x000ee8000c1e1d00 */
[----:B---3--:R0:W-:Y:S04]  /*1b50*/  STG.E.128 desc[UR10][R20.64], R4 ;  /* 0x0000000414007986 */ /* 0x0081e8000c101d0a */
[----:B--2---:R0:W-:Y:S02]  /*1b60*/  STG.E.128 desc[UR10][R12.64], R8 ;  /* 0x000000080c007986 */ /* 0x0041e4000c101d0a */
.L_x_21:
[----:B------:R-:W-:Y:S05]  /*1b70*/  BSYNC.RECONVERGENT B0 ;  /* 0x0000000000007941 */ /* 0x000fea0003800200 */
.L_x_20:
[----:B------:R-:W-:-:S07]  /*1b80*/  VIADD R3, R3, 0x4 ;  /* 0x0000000403037836 */ /* 0x000fce0000000000 */
.L_x_19:
[----:B------:R-:W-:-:S09]  /*1b90*/  ULOP3.LUT UP0, UR5, UR7, 0x3, URZ, 0xc0, !UPT ;  /* 0x0000000307057892 */ /* 0x000fd2000f80c0ff */
[----:B------:R-:W-:Y:S05]  /*1ba0*/  BRA.U !UP0, `(.L_x_14) ;  /* 0x0000000108c47547 */ /* 0x000fea000b800000 */
[----:B------:R-:W-:-:S09]  /*1bb0*/  UISETP.NE.AND UP0, UPT, UR5, 0x1, UPT ;  /* 0x000000010500788c */ /* 0x000fd2000bf05270 */
[----:B------:R-:W-:Y:S05]  /*1bc0*/  BRA.U !UP0, `(.L_x_22) ;  /* 0x0000000108707547 */ /* 0x000fea000b800000 */
[----:B01----:R-:W-:Y:S01]  /*1bd0*/  IMAD.MOV.U32 R4, RZ, RZ, 0x2 ;  /* 0x00000002ff047424 */ /* 0x003fe200078e00ff */
[----:B---3--:R-:W-:-:S04]  /*1be0*/  SHF.R.U32.HI R6, RZ, R3, R0 ;  /* 0x00000003ff067219 */ /* 0x008fc80000011600 */
[----:B------:R-:W-:Y:S02]  /*1bf0*/  SHF.L.U32 R5, R4, R3, RZ ;  /* 0x0000000304057219 */ /* 0x000fe400000006ff */
[----:B------:R-:W-:Y:S02]  /*1c00*/  LOP3.LUT R6, R6, 0x1, RZ, 0xc0, !PT ;  /* 0x0000000106067812 */ /* 0x000fe400078ec0ff */
[----:B------:R-:W-:-:S04]  /*1c10*/  LOP3.LUT P0, R16, R5, RZ, R0, 0xa0, !PT ;  /* 0x000000ff05107212 */ /* 0x000fc8000780a000 */
[----:B------:R-:W-:-:S13]  /*1c20*/  ISETP.NE.U32.OR P0, PT, R6, 0x1, P0 ;  /* 0x000000010600780c */ /* 0x000fda0000705470 */
[----:B------:R-:W0:Y:S01]  /*1c30*/  @!P0 LDC.64 R12, c[0x0][0x380] ;  /* 0x0000e000ff0c8b82 */ /* 0x000e220000000a00 */
[----:B------:R-:W-:Y:S01]  /*1c40*/  @!P0 LOP3.LUT R5, R5, R0, RZ, 0xfc, !PT ;  /* 0x0000000005058212 */ /* 0x000fe200078efcff */
[----:B------:R-:W2:Y:S04]  /*1c50*/  @!P0 LDG.E.128 R8, desc[UR10][R20.64] ;  /* 0x0000000a14088981 */ /* 0x000ea8000c1e1d00 */
[----:B0-----:R-:W-:-:S05]  /*1c60*/  @!P0 IMAD.WIDE R12, R5, 0x10, R12 ;  /* 0x00000010050c8825 */ /* 0x001fca00078e020c */
[----:B------:R-:W3:Y:S01]  /*1c70*/  @!P0 LDG.E.128 R4, desc[UR10][R12.64] ;  /* 0x0000000a0c048981 */ /* 0x000ee2000c1e1d00 */
[----:B------:R-:W-:-:S05]  /*1c80*/  IMAD.MOV.U32 R14, RZ, RZ, 0x4 ;  /* 0x00000004ff0e7424 */ /* 0x000fca00078e00ff */
[----:B------:R-:W-:-:S04]  /*1c90*/  SHF.L.U32 R15, R14, R3, RZ ;  /* 0x000000030e0f7219 */ /* 0x000fc800000006ff */
[----:B------:R-:W-:-:S04]  /*1ca0*/  LOP3.LUT P1, RZ, R15, R0, RZ, 0xc0, !PT ;  /* 0x000000000fff7212 */ /* 0x000fc8000782c0ff */
[----:B------:R-:W-:Y:S01]  /*1cb0*/  ISETP.EQ.OR P1, PT, R16, RZ, P1 ;  /* 0x000000ff1000720c */ /* 0x000fe20000f22670 */
[----:B------:R-:W-:Y:S01]  /*1cc0*/  BSSY.RECONVERGENT B0, `(.L_x_23) ;  /* 0x000000b000007945 */ /* 0x000fe20003800200 */
[----:B---3--:R0:W-:Y:S04]  /*1cd0*/  @!P0 STG.E.128 desc[UR10][R20.64], R4 ;  /* 0x0000000414008986 */ /* 0x0081e8000c101d0a */
[----:B--2---:R0:W-:Y:S07]  /*1ce0*/  @!P0 STG.E.128 desc[UR10][R12.64], R8 ;  /* 0x000000080c008986 */ /* 0x0041ee000c101d0a */
[----:B------:R-:W-:Y:S05]  /*1cf0*/  @P1 BRA `(.L_x_24) ;  /* 0x00000000001c1947 */ /* 0x000fea0003800000 */
[----:B0-----:R-:W0:Y:S01]  /*1d00*/  LDC.64 R12, c[0x0][0x380] ;  /* 0x0000e000ff0c7b82 */ /* 0x001e220000000a00 */
[----:B------:R-:W-:Y:S01]  /*1d10*/  LOP3.LUT R5, R15, R0, RZ, 0xfc, !PT ;  /* 0x000000000f057212 */ /* 0x000fe200078efcff */
[----:B------:R-:W2:Y:S04]  /*1d20*/  LDG.E.128 R8, desc[UR10][R20.64] ;  /* 0x0000000a14087981 */ /* 0x000ea8000c1e1d00 */
[----:B0-----:R-:W-:-:S05]  /*1d30*/  IMAD.WIDE R12, R5, 0x10, R12 ;  /* 0x00000010050c7825 */ /* 0x001fca00078e020c */
[----:B------:R-:W3:Y:S04]  /*1d40*/  LDG.E.128 R4, desc[UR10][R12.64] ;  /* 0x0000000a0c047981 */ /* 0x000ee8000c1e1d00 */
[----:B---3--:R1:W-:Y:S04]  /*1d50*/  STG.E.128 desc[UR10][R20.64], R4 ;  /* 0x0000000414007986 */ /* 0x0083e8000c101d0a */
[----:B--2---:R1:W-:Y:S02]  /*1d60*/  STG.E.128 desc[UR10][R12.64], R8 ;  /* 0x000000080c007986 */ /* 0x0043e4000c101d0a */
.L_x_24:
[----:B------:R-:W-:Y:S05]  /*1d70*/  BSYNC.RECONVERGENT B0 ;  /* 0x0000000000007941 */ /* 0x000fea0003800200 */
.L_x_23:
[----:B------:R-:W-:-:S07]  /*1d80*/  VIADD R3, R3, 0x2 ;  /* 0x0000000203037836 */ /* 0x000fce0000000000 */
.L_x_22:
[----:B------:R-:W-:-:S04]  /*1d90*/  ULOP3.LUT UR5, UR6, 0x1, URZ, 0xc0, !UPT ;  /* 0x0000000106057892 */ /* 0x000fc8000f8ec0ff */
[----:B------:R-:W-:-:S09]  /*1da0*/  UISETP.NE.U32.AND UP0, UPT, UR5, 0x1, UPT ;  /* 0x000000010500788c */ /* 0x000fd2000bf05070 */
[----:B------:R-:W-:Y:S05]  /*1db0*/  BRA.U !UP0, `(.L_x_14) ;  /* 0x0000000108407547 */ /* 0x000fea000b800000 */
[----:B01-3--:R-:W-:Y:S01]  /*1dc0*/  IMAD.MOV.U32 R6, RZ, RZ, 0x2 ;  /* 0x00000002ff067424 */ /* 0x00bfe200078e00ff */
[-C--:B------:R-:W-:Y:S01]  /*1dd0*/  SHF.R.U32.HI R4, RZ, R3.reuse, R0 ;  /* 0x00000003ff047219 */ /* 0x080fe20000011600 */
[----:B------:R-:W-:Y:S03]  /*1de0*/  BSSY.RECONVERGENT B0, `(.L_x_14) ;  /* 0x000000d000007945 */ /* 0x000fe60003800200 */
[----:B------:R-:W-:Y:S02]  /*1df0*/  SHF.L.U32 R3, R6, R3, RZ ;  /* 0x0000000306037219 */ /* 0x000fe400000006ff */
[----:B------:R-:W-:Y:S02]  /*1e00*/  LOP3.LUT R4, R4, 0x1, RZ, 0xc0, !PT ;  /* 0x0000000104047812 */ /* 0x000fe400078ec0ff */
[----:B------:R-:W-:-:S04]  /*1e10*/  LOP3.LUT P0, RZ, R3, R0, RZ, 0xc0, !PT ;  /* 0x0000000003ff7212 */ /* 0x000fc8000780c0ff */
[----:B------:R-:W-:-:S13]  /*1e20*/  ISETP.NE.U32.OR P0, PT, R4, 0x1, P0 ;  /* 0x000000010400780c */ /* 0x000fda0000705470 */
[----:B------:R-:W-:Y:S05]  /*1e30*/  @P0 BRA `(.L_x_25) ;  /* 0x00000000001c0947 */ /* 0x000fea0003800000 */
[----:B------:R-:W0:Y:S01]  /*1e40*/  LDC.64 R8, c[0x0][0x380] ;  /* 0x0000e000ff087b82 */ /* 0x000e220000000a00 */
[----:B------:R-:W-:Y:S01]  /*1e50*/  LOP3.LUT R3, R3, R0, RZ, 0xfc, !PT ;  /* 0x0000000003037212 */ /* 0x000fe200078efcff */
[----:B------:R-:W2:Y:S04]  /*1e60*/  LDG.E.128 R4, desc[UR10][R20.64] ;  /* 0x0000000a14047981 */ /* 0x000ea8000c1e1d00 */
[----:B0-----:R-:W-:-:S05]  /*1e70*/  IMAD.WIDE R8, R3, 0x10, R8 ;  /* 0x0000001003087825 */ /* 0x001fca00078e0208 */
[----:B------:R-:W3:Y:S04]  /*1e80*/  LDG.E.128 R12, desc[UR10][R8.64] ;  /* 0x0000000a080c7981 */ /* 0x000ee8000c1e1d00 */
[----:B---3--:R0:W-:Y:S04]  /*1e90*/  STG.E.128 desc[UR10][R20.64], R12 ;  /* 0x0000000c14007986 */ /* 0x0081e8000c101d0a */
[----:B--2---:R0:W-:Y:S02]  /*1ea0*/  STG.E.128 desc[UR10][R8.64], R4 ;  /* 0x0000000408007986 */ /* 0x0041e4000c101d0a */
.L_x_25:
[----:B------:R-:W-:Y:S05]  /*1eb0*/  BSYNC.RECONVERGENT B0 ;  /* 0x0000000000007941 */ /* 0x000fea0003800200 */
.L_x_14:
[----:B------:R-:W2:Y:S01]  /*1ec0*/  LDCU UR5, c[0x0][0x394] ;  /* 0x00007280ff0577ac */ /* 0x000ea20008000800 */
[----:B------:R-:W-:-:S04]  /*1ed0*/  UIADD3 UR4, UPT, UPT, UR4, 0x1, URZ ;  /* 0x0000000104047890 */ /* 0x000fc8000fffe0ff */
[----:B--2---:R-:W-:Y:S01]  /*1ee0*/  UISETP.NE.AND UP0, UPT, UR4, UR5, UPT ;  /* 0x000000050400728c */ /* 0x004fe2000bf05270 */
[----:B------:R-:W-:Y:S08]  /*1ef0*/  BAR.SYNC.DEFER_BLOCKING 0x0 ;  /* 0x0000000000007b1d */ /* 0x000ff00000010000 */
[----:B------:R-:W-:Y:S05]  /*1f00*/  BRA.U UP0, `(.L_x_26) ;  /* 0xffffffe100847547 */ /* 0x000fea000b83ffff */
[----:B------:R-:W-:Y:S05]  /*1f10*/  EXIT ;  /* 0x000000000000794d */ /* 0x000fea0003800000 */
        .type           $vqe_ansatz_kernel$__internal_trig_reduction_slowpathd,@function
        .size           $vqe_ansatz_kernel$__internal_trig_reduction_slowpathd,(.L_x_95 - $vqe_ansatz_kernel$__internal_trig_reduction_slowpathd)
$vqe_ansatz_kernel$__internal_trig_reduction_slowpathd:
[--C-:B------:R-:W-:Y:S01]  /*1f20*/  SHF.R.U32.HI R10, RZ, 0x14, R12.reuse ;  /* 0x00000014ff0a7819 */ /* 0x100fe2000001160c */
[----:B------:R-:W-:Y:S02]  /*1f30*/  IMAD.MOV.U32 R19, RZ, RZ, R12 ;  /* 0x000000ffff137224 */ /* 0x000fe400078e000c */
[----:B------:R-:W-:Y:S01]  /*1f40*/  IMAD.MOV.U32 R4, RZ, RZ, RZ ;  /* 0x000000ffff047224 */ /* 0x000fe200078e00ff */
[----:B------:R-:W-:-:S04]  /*1f50*/  LOP3.LUT R3, R10, 0x7ff, RZ, 0xc0, !PT ;  /* 0x000007ff0a037812 */ /* 0x000fc800078ec0ff */
[----:B------:R-:W-:-:S13]  /*1f60*/  ISETP.NE.AND P0, PT, R3, 0x7ff, PT ;  /* 0x000007ff0300780c */ /* 0x000fda0003f05270 */
[----:B------:R-:W-:Y:S05]  /*1f70*/  @!P0 BRA `(.L_x_27) ;  /* 0x00000008004c8947 */ /* 0x000fea0003800000 */
[----:B------:R-:W-:Y:S01]  /*1f80*/  VIADD R3, R3, 0xfffffc00 ;  /* 0xfffffc0003037836 */ /* 0x000fe20000000000 */
[----:B------:R-:W-:Y:S01]  /*1f90*/  BSSY.RECONVERGENT B2, `(.L_x_28) ;  /* 0x0000030000027945 */ /* 0x000fe20003800200 */
[----:B------:R-:W-:-:S03]  /*1fa0*/  CS2R R24, SRZ ;  /* 0x0000000000187805 */ /* 0x000fc6000001ff00 */
[----:B------:R-:W-:Y:S02]  /*1fb0*/  SHF.R.U32.HI R11, RZ, 0x6, R3 ;  /* 0x00000006ff0b7819 */ /* 0x000fe40000011603 */
[----:B------:R-:W-:Y:S02]  /*1fc0*/  ISETP.GE.U32.AND P0, PT, R3, 0x80, PT ;  /* 0x000000800300780c */ /* 0x000fe40003f06070 */
[C---:B------:R-:W-:Y:S02]  /*1fd0*/  IADD3 R8, PT, PT, -R11.reuse, 0x13, RZ ;  /* 0x000000130b087810 */ /* 0x040fe40007ffe1ff */
[----:B------:R-:W-:Y:S02]  /*1fe0*/  IADD3 R3, PT, PT, -R11, 0xf, RZ ;  /* 0x0000000f0b037810 */ /* 0x000fe40007ffe1ff */
[----:B------:R-:W-:-:S04]  /*1ff0*/  SEL R8, R8, 0x12, P0 ;  /* 0x0000001208087807 */ /* 0x000fc80000000000 */
[----:B------:R-:W-:-:S13]  /*2000*/  ISETP.GE.AND P0, PT, R3, R8, PT ;  /* 0x000000080300720c */ /* 0x000fda0003f06270 */
[----:B------:R-:W-:Y:S05]  /*2010*/  @P0 BRA `(.L_x_29) ;  /* 0x00000000009c0947 */ /* 0x000fea0003800000 */
[----:B------:R-:W0:Y:S01]  /*2020*/  LDC.64 R4, c[0x0][0x358] ;  /* 0x0000d600ff047b82 */ /* 0x000e220000000a00 */
[C---:B------:R-:W-:Y:S01]  /*2030*/  SHF.L.U64.HI R19, R18.reuse, 0xb, R19 ;  /* 0x0000000b12137819 */ /* 0x040fe20000010213 */
[----:B------:R-:W-:Y:S01]  /*2040*/  BSSY.RECONVERGENT B3, `(.L_x_30) ;  /* 0x0000023000037945 */ /* 0x000fe20003800200 */
[----:B------:R-:W-:Y:S01]  /*2050*/  IMAD.SHL.U32 R9, R18, 0x800, RZ ;  /* 0x0000080012097824 */ /* 0x000fe200078e00ff */
[----:B------:R-:W-:Y:S01]  /*2060*/  IADD3 R13, PT, PT, RZ, -R11, -R8 ;  /* 0x8000000bff0d7210 */ /* 0x000fe20007ffe808 */
[----:B------:R-:W-:Y:S01]  /*2070*/  IMAD.MOV.U32 R15, RZ, RZ, RZ ;  /* 0x000000ffff0f7224 */ /* 0x000fe200078e00ff */
[----:B------:R-:W-:Y:S02]  /*2080*/  CS2R R24, SRZ ;  /* 0x0000000000187805 */ /* 0x000fe4000001ff00 */
[----:B------:R-:W-:-:S07]  /*2090*/  LOP3.LUT R19, R19, 0x80000000, RZ, 0xfc, !PT ;  /* 0x8000000013137812 */ /* 0x000fce00078efcff */
.L_x_31:
[----:B------:R-:W1:Y:S01]  /*20a0*/  LDC.64 R6, c[0x4][RZ] ;  /* 0x01000000ff067b82 */ /* 0x000e620000000a00 */
[----:B0-----:R-:W-:Y:S02]  /*20b0*/  R2UR UR12, R4 ;  /* 0x00000000040c72ca */ /* 0x001fe400000e0000 */
[----:B------:R-:W-:Y:S01]  /*20c0*/  R2UR UR13, R5 ;  /* 0x00000000050d72ca */ /* 0x000fe200000e0000 */
[----:B-1----:R-:W-:-:S12]  /*20d0*/  IMAD.WIDE R6, R3, 0x8, R6 ;  /* 0x0000000803067825 */ /* 0x002fd800078e0206 */
[----:B------:R-:W2:Y:S01]  /*20e0*/  LDG.E.64.CONSTANT R6, desc[UR12][R6.64] ;  /* 0x0000000c06067981 */ /* 0x000ea2000c1e9b00 */
[----:B------:R-:W-:Y:S02]  /*20f0*/  IMAD.MOV.U32 R26, RZ, RZ, R24 ;  /* 0x000000ffff1a7224 */ /* 0x000fe400078e0018 */
[----:B------:R-:W-:Y:S02]  /*2100*/  IMAD.MOV.U32 R27, RZ, RZ, R25 ;  /* 0x000000ffff1b7224 */ /* 0x000fe400078e0019 */
[----:B------:R-:W-:Y:S02]  /*2110*/  VIADD R13, R13, 0x1 ;  /* 0x000000010d0d7836 */ /* 0x000fe40000000000 */
[----:B------:R-:W-:Y:S02]  /*2120*/  VIADD R3, R3, 0x1 ;  /* 0x0000000103037836 */ /* 0x000fe40000000000 */
[----:B--2---:R-:W-:-:S04]  /*2130*/  IMAD.WIDE.U32 R26, P2, R6, R9, R26 ;  /* 0x00000009061a7225 */ /* 0x004fc8000784001a */
[----:B------:R-:W-:Y:S02]  /*2140*/  IMAD R24, R6, R19, RZ ;  /* 0x0000001306187224 */ /* 0x000fe400078e02ff */
[----:B------:R-:W-:-:S03]  /*2150*/  IMAD R18, R7, R9, RZ ;  /* 0x0000000907127224 */ /* 0x000fc600078e02ff */
[----:B------:R-:W-:Y:S01]  /*2160*/  IADD3 R25, P0, PT, R24, R27, RZ ;  /* 0x0000001b18197210 */ /* 0x000fe20007f1e0ff */
[C---:B------:R-:W-:Y:S02]  /*2170*/  IMAD R24, R15.reuse, 0x8, R1 ;  /* 0x000000080f187824 */ /* 0x040fe400078e0201 */
[----:B------:R-:W-:Y:S01]  /*2180*/  VIADD R15, R15, 0x1 ;  /* 0x000000010f0f7836 */ /* 0x000fe20000000000 */
[----:B------:R-:W-:Y:S01]  /*2190*/  IADD3 R27, P1, PT, R18, R25, RZ ;  /* 0x00000019121b7210 */ /* 0x000fe20007f3e0ff */
[----:B------:R-:W-:-:S04]  /*21a0*/  IMAD.HI.U32 R25, R6, R19, RZ ;  /* 0x0000001306197227 */ /* 0x000fc800078e00ff */
[C---:B------:R-:W-:Y:S01]  /*21b0*/  IMAD.HI.U32 R6, R7.reuse, R9, RZ ;  /* 0x0000000907067227 */ /* 0x040fe200078e00ff */
[----:B------:R0:W-:Y:S03]  /*21c0*/  STL.64 [R24], R26 ;  /* 0x0000001a18007387 */ /* 0x0001e60000100a00 */
[----:B------:R-:W-:Y:S02]  /*21d0*/  IMAD.X R25, RZ, RZ, R25, P2 ;  /* 0x000000ffff197224 */ /* 0x000fe400010e0619 */
[----:B------:R-:W-:-:S03]  /*21e0*/  IMAD.HI.U32 R18, R7, R19, RZ ;  /* 0x0000001307127227 */ /* 0x000fc600078e00ff */
[----:B------:R-:W-:Y:S01]  /*21f0*/  IADD3.X R6, P0, PT, R6, R25, RZ, P0, !PT ;  /* 0x0000001906067210 */ /* 0x000fe2000071e4ff */
[----:B------:R-:W-:-:S04]  /*2200*/  IMAD R7, R7, R19, RZ ;  /* 0x0000001307077224 */ /* 0x000fc800078e02ff */
[----:B------:R-:W-:Y:S01]  /*2210*/  IMAD.X R18, RZ, RZ, R18, P0 ;  /* 0x000000ffff127224 */ /* 0x000fe200000e0612 */
[----:B------:R-:W-:Y:S02]  /*2220*/  ISETP.NE.AND P0, PT, R13, -0xf, PT ;  /* 0xfffffff10d00780c */ /* 0x000fe40003f05270 */
[----:B------:R-:W-:-:S05]  /*2230*/  IADD3.X R6, P1, PT, R7, R6, RZ, P1, !PT ;  /* 0x0000000607067210 */ /* 0x000fca0000f3e4ff */
[----:B------:R-:W-:Y:S02]  /*2240*/  IMAD.X R25, RZ, RZ, R18, P1 ;  /* 0x000000ffff197224 */ /* 0x000fe400008e0612 */
[----:B0-----:R-:W-:-:S04]  /*2250*/  IMAD.MOV.U32 R24, RZ, RZ, R6 ;  /* 0x000000ffff187224 */ /* 0x001fc800078e0006 */
[----:B------:R-:W-:Y:S05]  /*2260*/  @P0 BRA `(.L_x_31) ;  /* 0xfffffffc008c0947 */ /* 0x000fea000383ffff */
[----:B------:R-:W-:Y:S05]  /*2270*/  BSYNC.RECONVERGENT B3 ;  /* 0x0000000000037941 */ /* 0x000fea0003800200 */
.L_x_30:
[----:B------:R-:W-:-:S07]  /*2280*/  IMAD.MOV.U32 R3, RZ, RZ, R8 ;  /* 0x000000ffff037224 */ /* 0x000fce00078e0008 */
.L_x_29:
[----:B------:R-:W-:Y:S05]  /*2290*/  BSYNC.RECONVERGENT B2 ;  /* 0x0000000000027941 */ /* 0x000fea0003800200 */
.L_x_28:
[----:B------:R-:W-:Y:S01]  /*22a0*/  LOP3.LUT P0, R13, R10, 0x3f, RZ, 0xc0, !PT ;  /* 0x0000003f0a0d7812 */ /* 0x000fe2000780c0ff */
[----:B------:R-:W-:-:S04]  /*22b0*/  IMAD.IADD R4, R11, 0x1, R3 ;  /* 0x000000010b047824 */ /* 0x000fc800078e0203 */
[----:B------:R-:W-:-:S05]  /*22c0*/  IMAD.U32 R27, R4, 0x8, R1 ;  /* 0x00000008041b7824 */ /* 0x000fca00078e0001 */
[----:B------:R0:W-:Y:S04]  /*22d0*/  STL.64 [R27+-0x78], R24 ;  /* 0xffff88181b007387 */ /* 0x0001e80000100a00 */
[----:B------:R-:W2:Y:S04]  /*22e0*/  @P0 LDL.64 R8, [R1+0x8] ;  /* 0x0000080001080983 */ /* 0x000ea80000100a00 */
[----:B------:R-:W3:Y:S04]  /*22f0*/  LDL.64 R6, [R1+0x10] ;  /* 0x0000100001067983 */ /* 0x000ee80000100a00 */
[----:B------:R-:W4:Y:S01]  /*2300*/  LDL.64 R4, [R1+0x18] ;  /* 0x0000180001047983 */ /* 0x000f220000100a00 */
[----:B------:R-:W-:Y:S01]  /*2310*/  BSSY.RECONVERGENT B2, `(.L_x_32) ;  /* 0x0000035000027945 */ /* 0x000fe20003800200 */
[----:B--2---:R-:W-:-:S02]  /*2320*/  @P0 SHF.R.U64 R11, R8, 0x1, R9 ;  /* 0x00000001080b0819 */ /* 0x004fc40000001209 */
[----:B------:R-:W-:Y:S02]  /*2330*/  @P0 SHF.R.U32.HI R15, RZ, 0x1, R9 ;  /* 0x00000001ff0f0819 */ /* 0x000fe40000011609 */
[----:B------:R-:W-:Y:S02]  /*2340*/  @P0 LOP3.LUT R8, R13, 0x3f, RZ, 0x3c, !PT ;  /* 0x0000003f0d080812 */ /* 0x000fe400078e3cff */
[C---:B---3--:R-:W-:Y:S02]  /*2350*/  @P0 SHF.L.U32 R10, R6.reuse, R13, RZ ;  /* 0x0000000d060a0219 */ /* 0x048fe400000006ff */
[----:B------:R-:W-:Y:S02]  /*2360*/  @P0 SHF.R.U64 R11, R11, R8, R15 ;  /* 0x000000080b0b0219 */ /* 0x000fe4000000120f */
[--C-:B------:R-:W-:Y:S02]  /*2370*/  @P0 SHF.R.U32.HI R3, RZ, 0x1, R7.reuse ;  /* 0x00000001ff030819 */ /* 0x100fe40000011607 */
[----:B------:R-:W-:-:S02]  /*2380*/  @P0 SHF.R.U64 R19, R6, 0x1, R7 ;  /* 0x0000000106130819 */ /* 0x000fc40000001207 */
[----:B------:R-:W-:Y:S02]  /*2390*/  @P0 SHF.L.U64.HI R9, R6, R13, R7 ;  /* 0x0000000d06090219 */ /* 0x000fe40000010207 */
[-C--:B------:R-:W-:Y:S02]  /*23a0*/  @P0 SHF.R.U32.HI R18, RZ, R8.reuse, R15 ;  /* 0x00000008ff120219 */ /* 0x080fe4000001160f */
[----:B------:R-:W-:Y:S02]  /*23b0*/  @P0 LOP3.LUT R6, R10, R11, RZ, 0xfc, !PT ;  /* 0x0000000b0a060212 */ /* 0x000fe400078efcff */
[----:B----4-:R-:W-:Y:S02]  /*23c0*/  @P0 SHF.L.U32 R15, R4, R13, RZ ;  /* 0x0000000d040f0219 */ /* 0x010fe400000006ff */
[----:B0-----:R-:W-:Y:S02]  /*23d0*/  @P0 SHF.R.U64 R24, R19, R8, R3 ;  /* 0x0000000813180219 */ /* 0x001fe40000001203 */
[----:B------:R-:W-:-:S02]  /*23e0*/  @P0 LOP3.LUT R7, R9, R18, RZ, 0xfc, !PT ;  /* 0x0000001209070212 */ /* 0x000fc400078efcff */
[----:B------:R-:W-:Y:S02]  /*23f0*/  @P0 SHF.L.U64.HI R10, R4, R13, R5 ;  /* 0x0000000d040a0219 */ /* 0x000fe40000010205 */
[----:B------:R-:W-:Y:S01]  /*2400*/  @P0 SHF.R.U32.HI R3, RZ, R8, R3 ;  /* 0x00000008ff030219 */ /* 0x000fe20000011603 */
[C---:B------:R-:W-:Y:S01]  /*2410*/  IMAD.SHL.U32 R8, R6.reuse, 0x4, RZ ;  /* 0x0000000406087824 */ /* 0x040fe200078e00ff */
[----:B------:R-:W-:Y:S02]  /*2420*/  @P0 LOP3.LUT R4, R15, R24, RZ, 0xfc, !PT ;  /* 0x000000180f040212 */ /* 0x000fe400078efcff */
[----:B------:R-:W-:Y:S02]  /*2430*/  SHF.L.U64.HI R6, R6, 0x2, R7 ;  /* 0x0000000206067819 */ /* 0x000fe40000010207 */
[----:B------:R-:W-:Y:S02]  /*2440*/  SHF.L.W.U32.HI R18, R7, 0x2, R4 ;  /* 0x0000000207127819 */ /* 0x000fe40000010e04 */
[----:B------:R-:W-:-:S02]  /*2450*/  @P0 LOP3.LUT R5, R10, R3, RZ, 0xfc, !PT ;  /* 0x000000030a050212 */ /* 0x000fc400078efcff */
[----:B------:R-:W-:Y:S02]  /*2460*/  IADD3 RZ, P0, PT, RZ, -R8, RZ ;  /* 0x80000008ffff7210 */ /* 0x000fe40007f1e0ff */
[----:B------:R-:W-:Y:S02]  /*2470*/  LOP3.LUT R7, RZ, R6, RZ, 0x33, !PT ;  /* 0x00000006ff077212 */ /* 0x000fe400078e33ff */
[----:B------:R-:W-:Y:S02]  /*2480*/  SHF.L.W.U32.HI R4, R4, 0x2, R5 ;  /* 0x0000000204047819 */ /* 0x000fe40000010e05 */
[----:B------:R-:W-:Y:S02]  /*2490*/  LOP3.LUT R3, RZ, R18, RZ, 0x33, !PT ;  /* 0x00000012ff037212 */ /* 0x000fe400078e33ff */
[----:B------:R-:W-:Y:S02]  /*24a0*/  IADD3.X R7, P0, PT, RZ, R7, RZ, P0, !PT ;  /* 0x00000007ff077210 */ /* 0x000fe4000071e4ff */
[----:B------:R-:W-:-:S02]  /*24b0*/  LOP3.LUT R10, RZ, R4, RZ, 0x33, !PT ;  /* 0x00000004ff0a7212 */ /* 0x000fc400078e33ff */
[----:B------:R-:W-:Y:S02]  /*24c0*/  IADD3.X R9, P1, PT, RZ, R3, RZ, P0, !PT ;  /* 0x00000003ff097210 */ /* 0x000fe4000073e4ff */
[----:B------:R-:W-:-:S03]  /*24d0*/  ISETP.GT.U32.AND P2, PT, R18, -0x1, PT ;  /* 0xffffffff1200780c */ /* 0x000fc60003f44070 */
[----:B------:R-:W-:Y:S01]  /*24e0*/  IMAD.X R3, RZ, RZ, R10, P1 ;  /* 0x000000ffff037224 */ /* 0x000fe200008e060a */
[----:B------:R-:W-:-:S04]  /*24f0*/  ISETP.GT.AND.EX P0, PT, R4, -0x1, PT, P2 ;  /* 0xffffffff0400780c */ /* 0x000fc80003f04320 */
[----:B------:R-:W-:Y:S02]  /*2500*/  SEL R3, R4, R3, P0 ;  /* 0x0000000304037207 */ /* 0x000fe40000000000 */
[----:B------:R-:W-:Y:S02]  /*2510*/  SEL R18, R18, R9, P0 ;  /* 0x0000000912127207 */ /* 0x000fe40000000000 */
[----:B------:R-:W-:-:S04]  /*2520*/  ISETP.NE.U32.AND P1, PT, R3, RZ, PT ;  /* 0x000000ff0300720c */ /* 0x000fc80003f25070 */
[----:B------:R-:W-:Y:S01]  /*2530*/  SEL R9, R18, R3, !P1 ;  /* 0x0000000312097207 */ /* 0x000fe20004800000 */
[----:B------:R-:W-:-:S05]  /*2540*/  @!P0 IMAD.MOV R8, RZ, RZ, -R8 ;  /* 0x000000ffff088224 */ /* 0x000fca00078e0a08 */
[----:B------:R-:W0:Y:S02]  /*2550*/  FLO.U32 R9, R9 ;  /* 0x0000000900097300 */ /* 0x000e2400000e0000 */
[C---:B0-----:R-:W-:Y:S02]  /*2560*/  IADD3 R11, PT, PT, -R9.reuse, 0x1f, RZ ;  /* 0x0000001f090b7810 */ /* 0x041fe40007ffe1ff */
[----:B------:R-:W-:-:S03]  /*2570*/  IADD3 R10, PT, PT, -R9, 0x3f, RZ ;  /* 0x0000003f090a7810 */ /* 0x000fc60007ffe1ff */
[----:B------:R-:W-:Y:S01]  /*2580*/  @P1 IMAD.MOV R10, RZ, RZ, R11 ;  /* 0x000000ffff0a1224 */ /* 0x000fe200078e020b */
[----:B------:R-:W-:-:S04]  /*2590*/  SEL R11, R6, R7, P0 ;  /* 0x00000007060b7207 */ /* 0x000fc80000000000 */
[----:B------:R-:W-:-:S13]  /*25a0*/  ISETP.NE.AND P1, PT, R10, RZ, PT ;  /* 0x000000ff0a00720c */ /* 0x000fda0003f25270 */
[----:B------:R-:W-:Y:S05]  /*25b0*/  @!P1 BRA `(.L_x_33) ;  /* 0x0000000000289947 */ /* 0x000fea0003800000 */
[----:B------:R-:W-:Y:S02]  /*25c0*/  LOP3.LUT R7, R10, 0x3f, RZ, 0xc0, !PT ;  /* 0x0000003f0a077812 */ /* 0x000fe400078ec0ff */
[--C-:B------:R-:W-:Y:S02]  /*25d0*/  SHF.R.U64 R9, R8, 0x1, R11.reuse ;  /* 0x0000000108097819 */ /* 0x100fe4000000120b */
[----:B------:R-:W-:Y:S02]  /*25e0*/  SHF.R.U32.HI R11, RZ, 0x1, R11 ;  /* 0x00000001ff0b7819 */ /* 0x000fe4000001160b */
[----:B------:R-:W-:Y:S02]  /*25f0*/  LOP3.LUT R6, R10, 0x3f, RZ, 0xc, !PT ;  /* 0x0000003f0a067812 */ /* 0x000fe400078e0cff */
[CC--:B------:R-:W-:Y:S02]  /*2600*/  SHF.L.U64.HI R8, R18.reuse, R7.reuse, R3 ;  /* 0x0000000712087219 */ /* 0x0c0fe40000010203 */
[----:B------:R-:W-:-:S02]  /*2610*/  SHF.L.U32 R7, R18, R7, RZ ;  /* 0x0000000712077219 */ /* 0x000fc400000006ff */
[-CC-:B------:R-:W-:Y:S02]  /*2620*/  SHF.R.U64 R18, R9, R6.reuse, R11.reuse ;  /* 0x0000000609127219 */ /* 0x180fe4000000120b */
[----:B------:R-:W-:Y:S02]  /*2630*/  SHF.R.U32.HI R3, RZ, R6, R11 ;  /* 0x00000006ff037219 */ /* 0x000fe4000001160b */
[----:B------:R-:W-:Y:S02]  /*2640*/  LOP3.LUT R18, R7, R18, RZ, 0xfc, !PT ;  /* 0x0000001207127212 */ /* 0x000fe400078efcff */
[----:B------:R-:W-:-:S07]  /*2650*/  LOP3.LUT R3, R8, R3, RZ, 0xfc, !PT ;  /* 0x0000000308037212 */ /* 0x000fce00078efcff */
.L_x_33:
[----:B------:R-:W-:Y:S05]  /*2660*/  BSYNC.RECONVERGENT B2 ;  /* 0x0000000000027941 */ /* 0x000fea0003800200 */
.L_x_32:
[----:B------:R-:W-:-:S04]  /*2670*/  IMAD.WIDE.U32 R8, R18, 0x2168c235, RZ ;  /* 0x2168c23512087825 */ /* 0x000fc800078e00ff */
[----:B------:R-:W-:Y:S01]  /*2680*/  IMAD.MOV.U32 R6, RZ, RZ, R9 ;  /* 0x000000ffff067224 */ /* 0x000fe200078e0009 */
[----:B------:R-:W-:Y:S01]  /*2690*/  IADD3 RZ, P1, PT, R8, R8, RZ ;  /* 0x0000000808ff7210 */ /* 0x000fe20007f3e0ff */
[----:B------:R-:W-:Y:S02]  /*26a0*/  IMAD.MOV.U32 R7, RZ, RZ, RZ ;  /* 0x000000ffff077224 */ /* 0x000fe400078e00ff */
[----:B------:R-:W-:-:S04]  /*26b0*/  IMAD.HI.U32 R9, R3, -0x36f0255e, RZ ;  /* 0xc90fdaa203097827 */ /* 0x000fc800078e00ff */
[----:B------:R-:W-:-:S04]  /*26c0*/  IMAD.WIDE.U32 R6, R18, -0x36f0255e, R6 ;  /* 0xc90fdaa212067825 */ /* 0x000fc800078e0006 */
[C---:B------:R-:W-:Y:S02]  /*26d0*/  IMAD R11, R3.reuse, -0x36f0255e, RZ ;  /* 0xc90fdaa2030b7824 */ /* 0x040fe400078e02ff */
[----:B------:R-:W-:-:S04]  /*26e0*/  IMAD.WIDE.U32 R6, P2, R3, 0x2168c235, R6 ;  /* 0x2168c23503067825 */ /* 0x000fc80007840006 */
[----:B------:R-:W-:Y:S01]  /*26f0*/  IMAD.X R3, RZ, RZ, R9, P2 ;  /* 0x000000ffff037224 */ /* 0x000fe200010e0609 */
[----:B------:R-:W-:Y:S02]  /*2700*/  IADD3 R7, P2, PT, R11, R7, RZ ;  /* 0x000000070b077210 */ /* 0x000fe40007f5e0ff */
[----:B------:R-:W-:Y:S02]  /*2710*/  IADD3.X RZ, P1, PT, R6, R6, RZ, P1, !PT ;  /* 0x0000000606ff7210 */ /* 0x000fe40000f3e4ff */
[C---:B------:R-:W-:Y:S01]  /*2720*/  ISETP.GT.U32.AND P3, PT, R7.reuse, RZ, PT ;  /* 0x000000ff0700720c */ /* 0x040fe20003f64070 */
[----:B------:R-:W-:Y:S01]  /*2730*/  IMAD.X R3, RZ, RZ, R3, P2 ;  /* 0x000000ffff037224 */ /* 0x000fe200010e0603 */
[----:B------:R-:W-:-:S04]  /*2740*/  IADD3.X R6, P2, PT, R7, R7, RZ, P1, !PT ;  /* 0x0000000707067210 */ /* 0x000fc80000f5e4ff */
[C---:B------:R-:W-:Y:S01]  /*2750*/  ISETP.GT.AND.EX P1, PT, R3.reuse, RZ, PT, P3 ;  /* 0x000000ff0300720c */ /* 0x040fe20003f24330 */
[----:B------:R-:W-:-:S03]  /*2760*/  IMAD.X R8, R3, 0x1, R3, P2 ;  /* 0x0000000103087824 */ /* 0x000fc600010e0603 */
[----:B------:R-:W-:Y:S02]  /*2770*/  SEL R6, R6, R7, P1 ;  /* 0x0000000706067207 */ /* 0x000fe40000800000 */
[----:B------:R-:W-:Y:S02]  /*2780*/  SEL R7, R8, R3, P1 ;  /* 0x0000000308077207 */ /* 0x000fe40000800000 */
[----:B------:R-:W-:Y:S02]  /*2790*/  IADD3 R18, P2, PT, R6, 0x1, RZ ;  /* 0x0000000106127810 */ /* 0x000fe40007f5e0ff */
[----:B------:R-:W-:Y:S02]  /*27a0*/  SEL R9, RZ, 0xffffffff, !P1 ;  /* 0xffffffffff097807 */ /* 0x000fe40004800000 */
[----:B------:R-:W-:Y:S01]  /*27b0*/  LOP3.LUT P1, R3, R12, 0x80000000, RZ, 0xc0, !PT ;  /* 0x800000000c037812 */ /* 0x000fe2000782c0ff */
[----:B------:R-:W-:Y:S02]  /*27c0*/  IMAD.X R7, RZ, RZ, R7, P2 ;  /* 0x000000ffff077224 */ /* 0x000fe400010e0607 */
[----:B------:R-:W-:Y:S01]  /*27d0*/  IMAD.IADD R6, R9, 0x1, -R10 ;  /* 0x0000000109067824 */ /* 0x000fe200078e0a0a */
[----:B------:R-:W-:-:S02]  /*27e0*/  SHF.R.U32.HI R9, RZ, 0x1e, R5 ;  /* 0x0000001eff097819 */ /* 0x000fc40000011605 */
[----:B------:R-:W-:Y:S01]  /*27f0*/  SHF.R.U64 R18, R18, 0xa, R7 ;  /* 0x0000000a12127819 */ /* 0x000fe20000001207 */
[----:B------:R-:W-:Y:S01]  /*2800*/  IMAD.SHL.U32 R6, R6, 0x100000, RZ ;  /* 0x0010000006067824 */ /* 0x000fe200078e00ff */
[----:B------:R-:W-:Y:S02]  /*2810*/  LEA.HI R4, R4, R9, RZ, 0x1 ;  /* 0x0000000904047211 */ /* 0x000fe400078f08ff */
[----:B------:R-:W-:Y:S02]  /*2820*/  IADD3 R18, P2, PT, R18, 0x1, RZ ;  /* 0x0000000112127810 */ /* 0x000fe40007f5e0ff */
[----:B------:R-:W-:Y:S01]  /*2830*/  @!P0 LOP3.LUT R3, R3, 0x80000000, RZ, 0x3c, !PT ;  /* 0x8000000003038812 */ /* 0x000fe200078e3cff */
[----:B------:R-:W-:Y:S01]  /*2840*/  @P1 IMAD.MOV R4, RZ, RZ, -R4 ;  /* 0x000000ffff041224 */ /* 0x000fe200078e0a04 */
[----:B------:R-:W-:-:S04]  /*2850*/  LEA.HI.X R7, R7, RZ, RZ, 0x16, P2 ;  /* 0x000000ff07077211 */ /* 0x000fc800010fb4ff */
[--C-:B------:R-:W-:Y:S02]  /*2860*/  SHF.R.U64 R18, R18, 0x1, R7.reuse ;  /* 0x0000000112127819 */ /* 0x100fe40000001207 */
[----:B------:R-:W-:Y:S02]  /*2870*/  SHF.R.U32.HI R5, RZ, 0x1, R7 ;  /* 0x00000001ff057819 */ /* 0x000fe40000011607 */
[----:B------:R-:W-:-:S04]  /*2880*/  IADD3 R18, P2, P3, RZ, RZ, R18 ;  /* 0x000000ffff127210 */ /* 0x000fc80007b5e012 */
[----:B------:R-:W-:-:S04]  /*2890*/  IADD3.X R6, PT, PT, R6, 0x3fe00000, R5, P2, P3 ;  /* 0x3fe0000006067810 */ /* 0x000fc800017e6405 */
[----:B------:R-:W-:-:S07]  /*28a0*/  LOP3.LUT R19, R6, R3, RZ, 0xfc, !PT ;  /* 0x0000000306137212 */ /* 0x000fce00078efcff */
.L_x_27:
[----:B------:R-:W-:Y:S02]  /*28b0*/  IMAD.MOV.U32 R15, RZ, RZ, 0x0 ;  /* 0x00000000ff0f7424 */ /* 0x000fe400078e00ff */
[----:B------:R-:W-:Y:S02]  /*28c0*/  IMAD.MOV.U32 R3, RZ, RZ, R4 ;  /* 0x000000ffff037224 */ /* 0x000fe400078e0004 */
[----:B------:R-:W-:Y:S05]  /*28d0*/  RET.REL.NODEC R14 `(vqe_ansatz_kernel) ;  /* 0xffffffd40ec87950 */ /* 0x000fea0003c3ffff */
.L_x_34:
        /* <DEDUP_REMOVED lines=10> */
.L_x_95:


//--------------------- .text.qft_kernel          --------------------------
	.section	.text.qft_kernel,"ax",@progbits
	.align	128
        .global         qft_kernel
        .type           qft_kernel,@function
        .size           qft_kernel,(.L_x_99 - qft_kernel)
        .other          qft_kernel,@"STO_CUDA_ENTRY STV_DEFAULT"
qft_kernel:
.text.qft_kernel:
[----:B------:R-:W0:Y:S01]  /*0000*/  LDC R1, c[0x0][0x37c] ;  /* 0x0000df00ff017b82 */ /* 0x000e220000000800 */
[----:B------:R-:W1:Y:S07]  /*0010*/  S2R R0, SR_TID.X ;  /* 0x0000000000007919 */ /* 0x000e6e0000002100 */
[----:B------:R-:W1:Y:S01]  /*0020*/  S2UR UR5, SR_CTAID.X ;  /* 0x00000000000579c3 */ /* 0x000e620000002500 */
[----:B------:R-:W2:Y:S01]  /*0030*/  LDCU UR7, c[0x0][0x388] ;  /* 0x00007100ff0777ac */ /* 0x000ea20008000800 */
[----:B0-----:R-:W-:Y:S01]  /*0040*/  VIADD R1, R1, 0xffffffd8 ;  /* 0xffffffd801017836 */ /* 0x001fe20000000000 */
[----:B------:R-:W-:-:S05]  /*0050*/  UMOV UR4, 0x1 ;  /* 0x0000000100047882 */ /* 0x000fca0000000000 */
[----:B------:R-:W1:Y:S01]  /*0060*/  LDC R9, c[0x0][0x360] ;  /* 0x0000d800ff097b82 */ /* 0x000e620000000800 */
[----:B--2---:R-:W-:Y:S01]  /*0070*/  USHF.L.U32 UR4, UR4, UR7, URZ ;  /* 0x0000000704047299 */ /* 0x004fe200080006ff */
[----:B-1----:R-:W-:-:S05]  /*0080*/  IMAD R9, R9, UR5, R0 ;  /* 0x0000000509097c24 */ /* 0x002fca000f8e0200 */
[----:B------:R-:W-:-:S13]  /*0090*/  ISETP.GE.AND P0, PT, R9, UR4, PT ;  /* 0x0000000409007c0c */ /* 0x000fda000bf06270 */
[----:B------:R-:W-:Y:S05]  /*00a0*/  @P0 EXIT ;  /* 0x000000000000094d */ /* 0x000fea0003800000 */
[----:B------:R-:W0:Y:S01]  /*00b0*/  LDC.64 R24, c[0x0][0x380] ;  /* 0x0000e000ff187b82 */ /* 0x000e220000000a00 */
[----:B------:R-:W1:Y:S01]  /*00c0*/  LDCU.64 UR8, c[0x0][0x358] ;  /* 0x00006b00ff0877ac */ /* 0x000e620008000a00 */
[----:B0-----:R-:W-:-:S05]  /*00d0*/  IMAD.WIDE R24, R9, 0x10, R24 ;  /* 0x0000001009187825 */ /* 0x001fca00078e0218 */
[----:B-1----:R-:W2:Y:S01]  /*00e0*/  LDG.E.128 R4, desc[UR8][R24.64] ;  /* 0x0000000818047981 */ /* 0x002ea2000c1e1d00 */
[----:B------:R-:W0:Y:S01]  /*00f0*/  S2UR UR6, SR_CgaCtaId ;  /* 0x00000000000679c3 */ /* 0x000e220000008800 */
[----:B------:R-:W-:Y:S01]  /*0100*/  UMOV UR5, 0x400 ;  /* 0x0000040000057882 */ /* 0x000fe20000000000 */
[----:B------:R-:W-:Y:S01]  /*0110*/  UISETP.NE.AND UP0, UPT, UR7, 0x1f, UPT ;  /* 0x0000001f0700788c */ /* 0x000fe2000bf05270 */
[----:B------:R-:W-:Y:S02]  /*0120*/  CS2R R22, SRZ ;  /* 0x0000000000167805 */ /* 0x000fe4000001ff00 */
[----:B------:R-:W-:Y:S01]  /*0130*/  CS2R R20, SRZ ;  /* 0x0000000000147805 */ /* 0x000fe2000001ff00 */
[----:B0-----:R-:W-:-:S06]  /*0140*/  ULEA UR5, UR6, UR5, 0x18 ;  /* 0x0000000506057291 */ /* 0x001fcc000f8ec0ff */
[----:B------:R-:W-:-:S05]  /*0150*/  LEA R3, R0, UR5, 0x4 ;  /* 0x0000000500037c11 */ /* 0x000fca000f8e20ff */
[----:B--2---:R0:W-:Y:S01]  /*0160*/  STS.128 [R3], R4 ;  /* 0x0000000403007388 */ /* 0x0041e20000000c00 */
[----:B------:R-:W-:Y:S06]  /*0170*/  BAR.SYNC.DEFER_BLOCKING 0x0 ;  /* 0x0000000000007b1d */ /* 0x000fec0000010000 */
[----:B------:R-:W-:Y:S05]  /*0180*/  BRA.U !UP0, `(.L_x_35) ;  /* 0x0000000908907547 */ /* 0x000fea000b800000 */
[----:B------:R-:W1:Y:S01]  /*0190*/  LDCU.U8 UR6, c[0x0][0x38c] ;  /* 0x00007180ff0677ac */ /* 0x000e620008000000 */
[----:B------:R-:W2:Y:S01]  /*01a0*/  I2F.F64 R16, R9 ;  /* 0x0000000900107312 */ /* 0x000ea20000201c00 */
[----:B------:R-:W-:Y:S01]  /*01b0*/  IMAD.MOV.U32 R2, RZ, RZ, 0x401921fb ;  /* 0x401921fbff027424 */ /* 0x000fe200078e00ff */
[----:B------:R-:W-:Y:S02]  /*01c0*/  CS2R R20, SRZ ;  /* 0x0000000000147805 */ /* 0x000fe4000001ff00 */
[----:B------:R-:W-:Y:S01]  /*01d0*/  CS2R R22, SRZ ;  /* 0x0000000000167805 */ /* 0x000fe2000001ff00 */
[----:B------:R-:W3:Y:S03]  /*01e0*/  LDCU.64 UR12, c[0x4][0x8] ;  /* 0x01000100ff0c77ac */ /* 0x000ee60008000a00 */
[----:B------:R-:W4:Y:S01]  /*01f0*/  I2F.F64.U32 R18, UR4 ;  /* 0x0000000400127d12 */ /* 0x000f220008201800 */
[----:B-1----:R-:W-:-:S06]  /*0200*/  UPRMT UR6, UR6, 0x8880, URZ ;  /* 0x0000888006067896 */ /* 0x002fcc00080000ff */
[----:B------:R-:W-:Y:S01]  /*0210*/  ISETP.NE.AND P0, PT, RZ, UR6, PT ;  /* 0x00000006ff007c0c */ /* 0x000fe2000bf05270 */
[----:B------:R-:W-:-:S03]  /*0220*/  UIADD3 UR6, UPT, UPT, -UR4, URZ, URZ ;  /* 0x000000ff04067290 */ /* 0x000fc6000fffe1ff */
[----:B0-----:R-:W-:Y:S01]  /*0230*/  FSEL R3, -R2, 2.3926990032196044922, !P0 ;  /* 0x401921fb02037808 */ /* 0x001fe20004000100 */
[----:B------:R-:W-:-:S06]  /*0240*/  IMAD.MOV.U32 R2, RZ, RZ, 0x54442d18 ;  /* 0x54442d18ff027424 */ /* 0x000fcc00078e00ff */
[----:B--2---:R-:W-:Y:S01]  /*0250*/  DMUL R16, R16, R2 ;  /* 0x0000000210107228 */ /* 0x004fe20000000000 */
[----:B---34-:R-:W-:-:S10]  /*0260*/  CS2R R2, SRZ ;  /* 0x0000000000027805 */ /* 0x018fd4000001ff00 */
.L_x_45:
[----:B------:R-:W0:Y:S01]  /*0270*/  MUFU.RCP64H R5, R19 ;  /* 0x0000001300057308 */ /* 0x000e220000001800 */
[----:B------:R-:W-:Y:S01]  /*0280*/  IMAD.MOV.U32 R4, RZ, RZ, 0x1 ;  /* 0x00000001ff047424 */ /* 0x000fe200078e00ff */
[----:B------:R-:W-:Y:S01]  /*0290*/  DMUL R8, R16, R2 ;  /* 0x0000000210087228 */ /* 0x000fe20000000000 */
[----:B------:R-:W-:Y:S09]  /*02a0*/  BSSY.RECONVERGENT B0, `(.L_x_36) ;  /* 0x000000f000007945 */ /* 0x000ff20003800200 */
[----:B------:R-:W-:Y:S01]  /*02b0*/  FSETP.GEU.AND P1, PT, |R9|, 6.5827683646048100446e-37, PT ;  /* 0x036000000900780b */ /* 0x000fe20003f2e200 */
[----:B0-----:R-:W-:-:S08]  /*02c0*/  DFMA R6, -R18, R4, 1 ;  /* 0x3ff000001206742b */ /* 0x001fd00000000104 */
[----:B------:R-:W-:-:S08]  /*02d0*/  DFMA R6, R6, R6, R6 ;  /* 0x000000060606722b */ /* 0x000fd00000000006 */
[----:B------:R-:W-:-:S08]  /*02e0*/  DFMA R6, R4, R6, R4 ;  /* 0x000000060406722b */ /* 0x000fd00000000004 */
[----:B------:R-:W-:-:S08]  /*02f0*/  DFMA R4, -R18, R6, 1 ;  /* 0x3ff000001204742b */ /* 0x000fd00000000106 */
[----:B------:R-:W-:-:S08]  /*0300*/  DFMA R4, R6, R4, R6 ;  /* 0x000000040604722b */ /* 0x000fd00000000006 */
[----:B------:R-:W-:-:S08]  /*0310*/  DMUL R26, R8, R4 ;  /* 0x00000004081a7228 */ /* 0x000fd00000000000 */
[----:B------:R-:W-:-:S08]  /*0320*/  DFMA R6, -R18, R26, R8 ;  /* 0x0000001a1206722b */ /* 0x000fd00000000108 */
[----:B------:R-:W-:-:S10]  /*0330*/  DFMA R26, R4, R6, R26 ;  /* 0x00000006041a722b */ /* 0x000fd4000000001a */
[----:B------:R-:W-:-:S05]  /*0340*/  FFMA R0, RZ, R19, R27 ;  /* 0x00000013ff007223 */ /* 0x000fca000000001b */
[----:B------:R-:W-:-:S13]  /*0350*/  FSETP.GT.AND P0, PT, |R0|, 1.469367938527859385e-39, PT ;  /* 0x001000000000780b */ /* 0x000fda0003f04200 */
[----:B------:R-:W-:Y:S05]  /*0360*/  @P0 BRA P1, `(.L_x_37) ;  /* 0x0000000000080947 */ /* 0x000fea0000800000 */
[----:B------:R-:W-:-:S07]  /*0370*/  MOV R0, 0x390 ;  /* 0x0000039000007802 */ /* 0x000fce0000000f00 */
[----:B------:R-:W-:Y:S05]  /*0380*/  CALL.REL.NOINC `($__internal_1_$__cuda_sm20_div_rn_f64_full) ;  /* 0x0000000c00547944 */ /* 0x000fea0003c00000 */
.L_x_37:
[----:B------:R-:W-:Y:S05]  /*0390*/  BSYNC.RECONVERGENT B0 ;  /* 0x0000000000007941 */ /* 0x000fea0003800200 */
.L_x_36:
[----:B------:R-:W-:Y:S01]  /*03a0*/  DSETP.NEU.AND P0, PT, |R26|, +INF , PT ;  /* 0x7ff000001a00742a */ /* 0x000fe20003f0d200 */
[----:B------:R-:W-:-:S13]  /*03b0*/  BSSY.RECONVERGENT B0, `(.L_x_38) ;  /* 0x000001e000007945 */ /* 0x000fda0003800200 */
[----:B------:R-:W-:Y:S01]  /*03c0*/  @!P0 DMUL R28, RZ, R26 ;  /* 0x0000001aff1c8228 */ /* 0x000fe20000000000 */
[----:B------:R-:W-:Y:S01]  /*03d0*/  @!P0 IMAD.MOV.U32 R0, RZ, RZ, 0x1 ;  /* 0x00000001ff008424 */ /* 0x000fe200078e00ff */
[----:B------:R-:W-:Y:S09]  /*03e0*/  @!P0 BRA `(.L_x_39) ;  /* 0x0000000000688947 */ /* 0x000ff20003800000 */
[----:B------:R-:W-:Y:S01]  /*03f0*/  UMOV UR10, 0x6dc9c883 ;  /* 0x6dc9c883000a7882 */ /* 0x000fe20000000000 */
[----:B------:R-:W-:Y:S01]  /*0400*/  UMOV UR11, 0x3fe45f30 ;  /* 0x3fe45f30000b7882 */ /* 0x000fe20000000000 */
[C---:B------:R-:W-:Y:S01]  /*0410*/  DSETP.GE.AND P0, PT, |R26|.reuse, 2.14748364800000000000e+09, PT ;  /* 0x41e000001a00742a */ /* 0x040fe20003f06200 */
[----:B------:R-:W-:Y:S01]  /*0420*/  BSSY.RECONVERGENT B1, `(.L_x_40) ;  /* 0x0000015000017945 */ /* 0x000fe20003800200 */
        /* <DEDUP_REMOVED lines=13> */
[----:B------:R-:W-:Y:S01]  /*0500*/  IMAD.MOV.U32 R8, RZ, RZ, R26 ;  /* 0x000000ffff087224 */ /* 0x000fe200078e001a */
[----:B------:R-:W-:Y:S01]  /*0510*/  MOV R0, 0x540 ;  /* 0x0000054000007802 */ /* 0x000fe20000000f00 */
[----:B------:R-:W-:-:S07]  /*0520*/  IMAD.MOV.U32 R4, RZ, RZ, R27 ;  /* 0x000000ffff047224 */ /* 0x000fce00078e001b */
[----:B------:R-:W-:Y:S05]  /*0530*/  CALL.REL.NOINC `($qft_kernel$__internal_trig_reduction_slowpathd) ;  /* 0x00000014000c7944 */ /* 0x000fea0003c00000 */
[----:B------:R-:W-:Y:S02]  /*0540*/  IMAD.MOV.U32 R0, RZ, RZ, R6 ;  /* 0x000000ffff007224 */ /* 0x000fe400078e0006 */
[----:B------:R-:W-:Y:S02]  /*0550*/  IMAD.MOV.U32 R28, RZ, RZ, R8 ;  /* 0x000000ffff1c7224 */ /* 0x000fe400078e0008 */
[----:B------:R-:W-:-:S07]  /*0560*/  IMAD.MOV.U32 R29, RZ, RZ, R9 ;  /* 0x000000ffff1d7224 */ /* 0x000fce00078e0009 */
.L_x_41:
[----:B------:R-:W-:Y:S05]  /*0570*/  BSYNC.RECONVERGENT B1 ;  /* 0x0000000000017941 */ /* 0x000fea0003800200 */
.L_x_40:
[----:B------:R-:W-:-:S07]  /*0580*/  VIADD R0, R0, 0x1 ;  /* 0x0000000100007836 */ /* 0x000fce0000000000 */
.L_x_39:
[----:B------:R-:W-:Y:S05]  /*0590*/  BSYNC.RECONVERGENT B0 ;  /* 0x0000000000007941 */ /* 0x000fea0003800200 */
.L_x_38:
        /* <DEDUP_REMOVED lines=10> */
[----:B------:R-:W-:Y:S01]  /*0640*/  BSSY.RECONVERGENT B0, `(.L_x_42) ;  /* 0x0000030000007945 */ /* 0x000fe20003800200 */
[----:B------:R-:W-:Y:S01]  /*0650*/  ISETP.NE.U32.AND P0, PT, R30, 0x1, PT ;  /* 0x000000011e00780c */ /* 0x000fe20003f05070 */
[----:B------:R-:W-:-:S03]  /*0660*/  IMAD.MOV.U32 R30, RZ, RZ, 0x3da8ff83 ;  /* 0x3da8ff83ff1e7424 */ /* 0x000fc600078e00ff */
[----:B------:R-:W-:Y:S02]  /*0670*/  FSEL R34, R34, -8.06006814911005101289e+34, !P0 ;  /* 0xf9785eba22227808 */ /* 0x000fe40004000000 */
[----:B------:R-:W-:Y:S01]  /*0680*/  FSEL R35, -R30, 0.11223486810922622681, !P0 ;  /* 0x3de5db651e237808 */ /* 0x000fe20004000100 */
[----:B------:R-:W-:-:S08]  /*0690*/  DMUL R30, R28, R28 ;  /* 0x0000001c1c1e7228 */ /* 0x000fd00000000000 */
[----:B--2---:R-:W-:-:S08]  /*06a0*/  DFMA R4, R30, R34, R4 ;  /* 0x000000221e04722b */ /* 0x004fd00000000004 */
[----:B------:R-:W-:-:S08]  /*06b0*/  DFMA R4, R30, R4, R6 ;  /* 0x000000041e04722b */ /* 0x000fd00000000006 */
[----:B---3--:R-:W-:-:S08]  /*06c0*/  DFMA R4, R30, R4, R8 ;  /* 0x000000041e04722b */ /* 0x008fd00000000008 */
[----:B------:R-:W-:-:S08]  /*06d0*/  DFMA R4, R30, R4, R10 ;  /* 0x000000041e04722b */ /* 0x000fd0000000000a */
[----:B----4-:R-:W-:-:S08]  /*06e0*/  DFMA R4, R30, R4, R12 ;  /* 0x000000041e04722b */ /* 0x010fd0000000000c */
[----:B------:R-:W-:-:S08]  /*06f0*/  DFMA R4, R30, R4, R14 ;  /* 0x000000041e04722b */ /* 0x000fd0000000000e */
[----:B------:R-:W-:Y:S02]  /*0700*/  DFMA R28, R4, R28, R28 ;  /* 0x0000001c041c722b */ /* 0x000fe4000000001c */
[----:B------:R-:W-:Y:S02]  /*0710*/  DFMA R4, R30, R4, 1 ;  /* 0x3ff000001e04742b */ /* 0x000fe40000000004 */
[----:B------:R-:W-:-:S08]  /*0720*/  @!P1 DMUL R30, RZ, R26 ;  /* 0x0000001aff1e9228 */ /* 0x000fd00000000000 */
        /* <DEDUP_REMOVED lines=28> */
[----:B------:R-:W-:Y:S05]  /*08f0*/  CALL.REL.NOINC `($qft_kernel$__internal_trig_reduction_slowpathd) ;  /* 0x00000010001c7944 */ /* 0x000fea0003c00000 */
[----:B------:R-:W-:Y:S05]  /*0900*/  BSYNC.RECONVERGENT B1 ;  /* 0x0000000000017941 */ /* 0x000fea0003800200 */
.L_x_44:
[----:B------:R-:W-:Y:S02]  /*0910*/  IMAD.MOV.U32 R0, RZ, RZ, R6 ;  /* 0x000000ffff007224 */ /* 0x000fe400078e0006 */
[----:B------:R-:W-:Y:S02]  /*0920*/  IMAD.MOV.U32 R30, RZ, RZ, R8 ;  /* 0x000000ffff1e7224 */ /* 0x000fe400078e0008 */
[----:B------:R-:W-:-:S07]  /*0930*/  IMAD.MOV.U32 R31, RZ, RZ, R9 ;  /* 0x000000ffff1f7224 */ /* 0x000fce00078e0009 */
.L_x_43:
[----:B------:R-:W-:Y:S05]  /*0940*/  BSYNC.RECONVERGENT B0 ;  /* 0x0000000000007941 */ /* 0x000fea0003800200 */
.L_x_42:
        /* <DEDUP_REMOVED lines=9> */
[----:B------:R-:W-:Y:S01]  /*09e0*/  UIADD3 UR6, UPT, UPT, UR6, 0x1, URZ ;  /* 0x0000000106067890 */ /* 0x000fe2000fffe0ff */
[----:B------:R-:W-:Y:S01]  /*09f0*/  DADD R2, R2, 1 ;  /* 0x3ff0000002027429 */ /* 0x000fe20000000000 */
[----:B------:R-:W-:Y:S01]  /*0a00*/  ISETP.NE.U32.AND P0, PT, R26, 0x1, PT ;  /* 0x000000011a00780c */ /* 0x000fe20003f05070 */
[----:B------:R-:W-:Y:S01]  /*0a10*/  IMAD.MOV.U32 R26, RZ, RZ, 0x3da8ff83 ;  /* 0x3da8ff83ff1a7424 */ /* 0x000fe200078e00ff */
[----:B------:R-:W-:-:S02]  /*0a20*/  UISETP.NE.AND UP0, UPT, UR6, URZ, UPT ;  /* 0x000000ff0600728c */ /* 0x000fc4000bf05270 */
        /* <DEDUP_REMOVED lines=8> */
[----:B------:R-:W-:Y:S02]  /*0ab0*/  DFMA R14, R26, R4, R14 ;  /* 0x000000041a0e722b */ /* 0x000fe4000000000e */
[----:B------:R-:W0:Y:S01]  /*0ac0*/  LDS.128 R4, [UR5] ;  /* 0x00000005ff047984 */ /* 0x000e220008000c00 */
[----:B------:R-:W-:-:S05]  /*0ad0*/  UIADD3 UR5, UPT, UPT, UR5, 0x10, URZ ;  /* 0x0000001005057890 */ /* 0x000fca000fffe0ff */
[----:B------:R-:W-:Y:S02]  /*0ae0*/  DFMA R30, R14, R30, R30 ;  /* 0x0000001e0e1e722b */ /* 0x000fe4000000001e */
[----:B------:R-:W-:-:S10]  /*0af0*/  DFMA R14, R26, R14, 1 ;  /* 0x3ff000001a0e742b */ /* 0x000fd4000000000e */
[----:B------:R-:W-:Y:S02]  /*0b00*/  FSEL R10, R14, R30, !P0 ;  /* 0x0000001e0e0a7208 */ /* 0x000fe40004000000 */
[----:B------:R-:W-:Y:S02]  /*0b10*/  FSEL R11, R15, R31, !P0 ;  /* 0x0000001f0f0b7208 */ /* 0x000fe40004000000 */
[----:B------:R-:W-:-:S04]  /*0b20*/  LOP3.LUT P0, RZ, R0, 0x2, RZ, 0xc0, !PT ;  /* 0x0000000200ff7812 */ /* 0x000fc8000780c0ff */
[----:B------:R-:W-:-:S10]  /*0b30*/  DADD R8, RZ, -R10 ;  /* 0x00000000ff087229 */ /* 0x000fd4000000080a */
[----:B------:R-:W-:Y:S02]  /*0b40*/  FSEL R8, R10, R8, !P0 ;  /* 0x000000080a087208 */ /* 0x000fe40004000000 */
[----:B------:R-:W-:-:S06]  /*0b50*/  FSEL R9, R11, R9, !P0 ;  /* 0x000000090b097208 */ /* 0x000fcc0004000000 */
[C---:B0-----:R-:W-:Y:S02]  /*0b60*/  DMUL R10, R8.reuse, R6 ;  /* 0x00000006080a7228 */ /* 0x041fe40000000000 */
[----:B------:R-:W-:-:S06]  /*0b70*/  DMUL R8, R8, R4 ;  /* 0x0000000408087228 */ /* 0x000fcc0000000000 */
[C---:B------:R-:W-:Y:S02]  /*0b80*/  DFMA R10, R28.reuse, R4, -R10 ;  /* 0x000000041c0a722b */ /* 0x040fe4000000080a */
[----:B------:R-:W-:-:S06]  /*0b90*/  DFMA R8, R28, R6, R8 ;  /* 0x000000061c08722b */ /* 0x000fcc0000000008 */
[----:B------:R-:W-:Y:S02]  /*0ba0*/  DADD R20, R10, R20 ;  /* 0x000000000a147229 */ /* 0x000fe40000000014 */
[----:B------:R-:W-:Y:S01]  /*0bb0*/  DADD R22, R8, R22 ;  /* 0x0000000008167229 */ /* 0x000fe20000000016 */
[----:B------:R-:W-:Y:S10]  /*0bc0*/  BRA.U UP0, `(.L_x_45) ;  /* 0xfffffff500a87547 */ /* 0x000ff4000b83ffff */
.L_x_35:
[----:B0-----:R-:W0:Y:S01]  /*0bd0*/  I2F.F64 R2, UR4 ;  /* 0x0000000400027d12 */ /* 0x001e220008201c00 */
[----:B------:R-:W-:Y:S02]  /*0be0*/  IMAD.MOV.U32 R8, RZ, RZ, 0x0 ;  /* 0x00000000ff087424 */ /* 0x000fe400078e00ff */
[----:B------:R-:W-:-:S05]  /*0bf0*/  IMAD.MOV.U32 R9, RZ, RZ, 0x3fd80000 ;  /* 0x3fd80000ff097424 */ /* 0x000fca00078e00ff */
[----:B0-----:R-:W0:Y:S01]  /*0c00*/  MUFU.RSQ64H R5, R3 ;  /* 0x0000000300057308 */ /* 0x001e220000001c00 */
[----:B------:R-:W-:-:S05]  /*0c10*/  VIADD R4, R3, 0xfcb00000 ;  /* 0xfcb0000003047836 */ /* 0x000fca0000000000 */
[----:B------:R-:W-:Y:S01]  /*0c20*/  ISETP.GE.U32.AND P0, PT, R4, 0x7ca00000, PT ;  /* 0x7ca000000400780c */ /* 0x000fe20003f06070 */
[----:B0-----:R-:W-:-:S08]  /*0c30*/  DMUL R6, R4, R4 ;  /* 0x0000000404067228 */ /* 0x001fd00000000000 */
[----:B------:R-:W-:-:S08]  /*0c40*/  DFMA R6, R2, -R6, 1 ;  /* 0x3ff000000206742b */ /* 0x000fd00000000806 */
[----:B------:R-:W-:Y:S02]  /*0c50*/  DFMA R8, R6, R8, 0.5 ;  /* 0x3fe000000608742b */ /* 0x000fe40000000008 */
[----:B------:R-:W-:-:S08]  /*0c60*/  DMUL R6, R4, R6 ;  /* 0x0000000604067228 */ /* 0x000fd00000000000 */
[----:B------:R-:W-:-:S08]  /*0c70*/  DFMA R6, R8, R6, R4 ;  /* 0x000000060806722b */ /* 0x000fd00000000004 */
[----:B------:R-:W-:Y:S02]  /*0c80*/  DMUL R8, R2, R6 ;  /* 0x0000000602087228 */ /* 0x000fe40000000000 */
[----:B------:R-:W-:Y:S02]  /*0c90*/  VIADD R15, R7, 0xfff00000 ;  /* 0xfff00000070f7836 */ /* 0x000fe40000000000 */
[----:B------:R-:W-:-:S04]  /*0ca0*/  IMAD.MOV.U32 R14, RZ, RZ, R6 ;  /* 0x000000ffff0e7224 */ /* 0x000fc800078e0006 */
[----:B------:R-:W-:-:S08]  /*0cb0*/  DFMA R10, R8, -R8, R2 ;  /* 0x80000008080a722b */ /* 0x000fd00000000002 */
[----:B------:R-:W-:Y:S01]  /*0cc0*/  DFMA R12, R10, R14, R8 ;  /* 0x0000000e0a0c722b */ /* 0x000fe20000000008 */
[----:B------:R-:W-:Y:S10]  /*0cd0*/  @!P0 BRA `(.L_x_46) ;  /* 0x0000000000088947 */ /* 0x000ff40003800000 */
[----:B------:R-:W-:-:S07]  /*0ce0*/  MOV R0, 0xd00 ;  /* 0x00000d0000007802 */ /* 0x000fce0000000f00 */
[----:B------:R-:W-:Y:S05]  /*0cf0*/  CALL.REL.NOINC `($__internal_2_$__cuda_sm20_dsqrt_rn_f64_mediumpath_v1) ;  /* 0x0000000800787944 */ /* 0x000fea0003c00000 */
.L_x_46:
[----:B------:R-:W0:Y:S01]  /*0d00*/  MUFU.RCP64H R3, R13 ;  /* 0x0000000d00037308 */ /* 0x000e220000001800 */
[----:B------:R-:W-:-:S05]  /*0d10*/  VIADD R2, R13, 0x300402 ;  /* 0x003004020d027836 */ /* 0x000fca0000000000 */
[----:B------:R-:W-:Y:S01]  /*0d20*/  FSETP.GEU.AND P0, PT, |R2|, 5.8789094863358348022e-39, PT ;  /* 0x004004020200780b */ /* 0x000fe20003f0e200 */
[----:B0-----:R-:W-:-:S08]  /*0d30*/  DFMA R4, R2, -R12, 1 ;  /* 0x3ff000000204742b */ /* 0x001fd0000000080c */
[----:B------:R-:W-:-:S08]  /*0d40*/  DFMA R4, R4, R4, R4 ;  /* 0x000000040404722b */ /* 0x000fd00000000004 */
[----:B------:R-:W-:-:S08]  /*0d50*/  DFMA R4, R2, R4, R2 ;  /* 0x000000040204722b */ /* 0x000fd00000000002 */
[----:B------:R-:W-:-:S08]  /*0d60*/  DFMA R6, R4, -R12, 1 ;  /* 0x3ff000000406742b */ /* 0x000fd0000000080c */
[----:B------:R-:W-:Y:S01]  /*0d70*/  DFMA R4, R4, R6, R4 ;  /* 0x000000060404722b */ /* 0x000fe20000000004 */
[----:B------:R-:W-:Y:S10]  /*0d80*/  @P0 BRA `(.L_x_47) ;  /* 0x0000000000180947 */ /* 0x000ff40003800000 */
[----:B------:R-:W-:Y:S01]  /*0d90*/  LOP3.LUT R0, R13, 0x7fffffff, RZ, 0xc0, !PT ;  /* 0x7fffffff0d007812 */ /* 0x000fe200078ec0ff */
[----:B------:R-:W-:Y:S02]  /*0da0*/  IMAD.MOV.U32 R8, RZ, RZ, R12 ;  /* 0x000000ffff087224 */ /* 0x000fe400078e000c */
[----:B------:R-:W-:Y:S02]  /*0db0*/  IMAD.MOV.U32 R9, RZ, RZ, R13 ;  /* 0x000000ffff097224 */ /* 0x000fe400078e000d */
[----:B------:R-:W-:Y:S01]  /*0dc0*/  VIADD R7, R0, 0xfff00000 ;  /* 0xfff0000000077836 */ /* 0x000fe20000000000 */
[----:B------:R-:W-:-:S07]  /*0dd0*/  MOV R0, 0xdf0 ;  /* 0x00000df000007802 */ /* 0x000fce0000000f00 */
[----:B------:R-:W-:Y:S05]  /*0de0*/  CALL.REL.NOINC `($__internal_0_$__cuda_sm20_dblrcp_rn_slowpath_v3) ;  /* 0x0000000000187944 */ /* 0x000fea0003c00000 */
.L_x_47:
[----:B------:R-:W-:Y:S02]  /*0df0*/  DMUL R2, RZ, R22 ;  /* 0x00000016ff027228 */ /* 0x000fe40000000000 */
[----:B------:R-:W-:-:S06]  /*0e00*/  DMUL R6, RZ, R20 ;  /* 0x00000014ff067228 */ /* 0x000fcc0000000000 */
[C---:B------:R-:W-:Y:S02]  /*0e10*/  DFMA R20, R4.reuse, R20, -R2 ;  /* 0x000000140414722b */ /* 0x040fe40000000802 */
[----:B------:R-:W-:-:S07]  /*0e20*/  DFMA R22, R4, R22, R6 ;  /* 0x000000160416722b */ /* 0x000fce0000000006 */
[----:B------:R-:W-:Y:S01]  /*0e30*/  STG.E.128 desc[UR8][R24.64], R20 ;  /* 0x0000001418007986 */ /* 0x000fe2000c101d08 */
[----:B------:R-:W-:Y:S05]  /*0e40*/  EXIT ;  /* 0x000000000000794d */ /* 0x000fea0003800000 */
        .weak           $__internal_0_$__cuda_sm20_dblrcp_rn_slowpath_v3
        .type           $__internal_0_$__cuda_sm20_dblrcp_rn_slowpath_v3,@function
        .size           $__internal_0_$__cuda_sm20_dblrcp_rn_slowpath_v3,($__internal_1_$__cuda_sm20_div_rn_f64_full - $__internal_0_$__cuda_sm20_dblrcp_rn_slowpath_v3)
$__internal_0_$__cuda_sm20_dblrcp_rn_slowpath_v3:
[----:B------:R-:W-:-:S14]  /*0e50*/  DSETP.GTU.AND P0, PT, |R8|, +INF , PT ;  /* 0x7ff000000800742a */ /* 0x000fdc0003f0c200 */
[----:B------:R-:W-:Y:S05]  /*0e60*/  @P0 BRA `(.L_x_48) ;  /* 0x0000000000800947 */ /* 0x000fea0003800000 */
[----:B------:R-:W-:-:S05]  /*0e70*/  LOP3.LUT R4, R9, 0x7fffffff, RZ, 0xc0, !PT ;  /* 0x7fffffff09047812 */ /* 0x000fca00078ec0ff */
[----:B------:R-:W-:-:S05]  /*0e80*/  VIADD R2, R4, 0xffffffff ;  /* 0xffffffff04027836 */ /* 0x000fca0000000000 */
[----:B------:R-:W-:-:S13]  /*0e90*/  ISETP.GE.U32.AND P0, PT, R2, 0x7fefffff, PT ;  /* 0x7fefffff0200780c */ /* 0x000fda0003f06070 */
[----:B------:R-:W-:Y:S01]  /*0ea0*/  @P0 LOP3.LUT R3, R9, 0x7ff00000, RZ, 0x3c, !PT ;  /* 0x7ff0000009030812 */ /* 0x000fe200078e3cff */
[----:B------:R-:W-:Y:S01]  /*0eb0*/  @P0 IMAD.MOV.U32 R2, RZ, RZ, RZ ;  /* 0x000000ffff020224 */ /* 0x000fe200078e00ff */
[----:B------:R-:W-:Y:S06]  /*0ec0*/  @P0 BRA `(.L_x_49) ;  /* 0x0000000000700947 */ /* 0x000fec0003800000 */
[----:B------:R-:W-:-:S13]  /*0ed0*/  ISETP.GE.U32.AND P0, PT, R4, 0x1000001, PT ;  /* 0x010000010400780c */ /* 0x000fda0003f06070 */
[----:B------:R-:W-:Y:S05]  /*0ee0*/  @!P0 BRA `(.L_x_50) ;  /* 0x0000000000388947 */ /* 0x000fea0003800000 */
[----:B------:R-:W-:Y:S02]  /*0ef0*/  VIADD R3, R9, 0xc0200000 ;  /* 0xc020000009037836 */ /* 0x000fe40000000000 */
[----:B------:R-:W-:Y:S02]  /*0f00*/  IMAD.MOV.U32 R2, RZ, RZ, R8 ;  /* 0x000000ffff027224 */ /* 0x000fe400078e0008 */
[----:B------:R-:W0:Y:S01]  /*0f10*/  MUFU.RCP64H R5, R3 ;  /* 0x0000000300057308 */ /* 0x000e220000001800 */
[----:B------:R-:W-:-:S06]  /*0f20*/  IMAD.MOV.U32 R4, RZ, RZ, R7 ;  /* 0x000000ffff047224 */ /* 0x000fcc00078e0007 */
[----:B0-----:R-:W-:-:S08]  /*0f30*/  DFMA R6, -R2, R4, 1 ;  /* 0x3ff000000206742b */ /* 0x001fd00000000104 */
[----:B------:R-:W-:-:S08]  /*0f40*/  DFMA R6, R6, R6, R6 ;  /* 0x000000060606722b */ /* 0x000fd00000000006 */
[----:B------:R-:W-:-:S08]  /*0f50*/  DFMA R6, R4, R6, R4 ;  /* 0x000000060406722b */ /* 0x000fd00000000004 */
[----:B------:R-:W-:-:S08]  /*0f60*/  DFMA R4, -R2, R6, 1 ;  /* 0x3ff000000204742b */ /* 0x000fd00000000106 */
[----:B------:R-:W-:-:S08]  /*0f70*/  DFMA R4, R6, R4, R6 ;  /* 0x000000040604722b */ /* 0x000fd00000000006 */
[----:B------:R-:W-:-:S08]  /*0f80*/  DMUL R4, R4, 2.2250738585072013831e-308 ;  /* 0x0010000004047828 */ /* 0x000fd00000000000 */
[----:B------:R-:W-:-:S08]  /*0f90*/  DFMA R6, -R8, R4, 1 ;  /* 0x3ff000000806742b */ /* 0x000fd00000000104 */
[----:B------:R-:W-:-:S08]  /*0fa0*/  DFMA R6, R6, R6, R6 ;  /* 0x000000060606722b */ /* 0x000fd00000000006 */
[----:B------:R-:W-:Y:S01]  /*0fb0*/  DFMA R2, R4, R6, R4 ;  /* 0x000000060402722b */ /* 0x000fe20000000004 */
[----:B------:R-:W-:Y:S10]  /*0fc0*/  BRA `(.L_x_49) ;  /* 0x0000000000307947 */ /* 0x000ff40003800000 */
.L_x_50:
[----:B------:R-:W-:Y:S01]  /*0fd0*/  DMUL R4, R8, 8.11296384146066816958e+31 ;  /* 0x4690000008047828 */ /* 0x000fe20000000000 */
[----:B------:R-:W-:-:S05]  /*0fe0*/  IMAD.MOV.U32 R2, RZ, RZ, R7 ;  /* 0x000000ffff027224 */ /* 0x000fca00078e0007 */
[----:B------:R-:W0:Y:S02]  /*0ff0*/  MUFU.RCP64H R3, R5 ;  /* 0x0000000500037308 */ /* 0x000e240000001800 */
[----:B0-----:R-:W-:-:S08]  /*1000*/  DFMA R6, -R4, R2, 1 ;  /* 0x3ff000000406742b */ /* 0x001fd00000000102 */
[----:B------:R-:W-:-:S08]  /*1010*/  DFMA R6, R6, R6, R6 ;  /* 0x000000060606722b */ /* 0x000fd00000000006 */
[----:B------:R-:W-:-:S08]  /*1020*/  DFMA R6, R2, R6, R2 ;  /* 0x000000060206722b */ /* 0x000fd00000000002 */
[----:B------:R-:W-:-:S08]  /*1030*/  DFMA R2, -R4, R6, 1 ;  /* 0x3ff000000402742b */ /* 0x000fd00000000106 */
[----:B------:R-:W-:-:S08]  /*1040*/  DFMA R2, R6, R2, R6 ;  /* 0x000000020602722b */ /* 0x000fd00000000006 */
[----:B------:R-:W-:Y:S01]  /*1050*/  DMUL R2, R2, 8.11296384146066816958e+31 ;  /* 0x4690000002027828 */ /* 0x000fe20000000000 */
[----:B------:R-:W-:Y:S10]  /*1060*/  BRA `(.L_x_49) ;  /* 0x0000000000087947 */ /* 0x000ff40003800000 */
.L_x_48:
[----:B------:R-:W-:Y:S01]  /*1070*/  LOP3.LUT R3, R9, 0x80000, RZ, 0xfc, !PT ;  /* 0x0008000009037812 */ /* 0x000fe200078efcff */
[----:B------:R-:W-:-:S07]  /*1080*/  IMAD.MOV.U32 R2, RZ, RZ, R8 ;  /* 0x000000ffff027224 */ /* 0x000fce00078e0008 */
.L_x_49:
[----:B------:R-:W-:Y:S02]  /*1090*/  IMAD.MOV.U32 R4, RZ, RZ, R2 ;  /* 0x000000ffff047224 */ /* 0x000fe400078e0002 */
[----:B------:R-:W-:Y:S02]  /*10a0*/  IMAD.MOV.U32 R5, RZ, RZ, R3 ;  /* 0x000000ffff057224 */ /* 0x000fe400078e0003 */
[----:B------:R-:W-:Y:S02]  /*10b0*/  IMAD.MOV.U32 R2, RZ, RZ, R0 ;  /* 0x000000ffff027224 */ /* 0x000fe400078e0000 */
[----:B------:R-:W-:-:S04]  /*10c0*/  IMAD.MOV.U32 R3, RZ, RZ, 0x0 ;  /* 0x00000000ff037424 */ /* 0x000fc800078e00ff */
[----:B------:R-:W-:Y:S05]  /*10d0*/  RET.REL.NODEC R2 `(qft_kernel) ;  /* 0xffffffec02c87950 */ /* 0x000fea0003c3ffff */
        .weak           $__internal_1_$__cuda_sm20_div_rn_f64_full
        .type           $__internal_1_$__cuda_sm20_div_rn_f64_full,@function
        .size           $__internal_1_$__cuda_sm20_div_rn_f64_full,($__internal_2_$__cuda_sm20_dsqrt_rn_f64_mediumpath_v1 - $__internal_1_$__cuda_sm20_div_rn_f64_full)
$__internal_1_$__cuda_sm20_div_rn_f64_full:
[C---:B------:R-:W-:Y:S01]  /*10e0*/  FSETP.GEU.AND P0, PT, |R19|.reuse, 1.469367938527859385e-39, PT ;  /* 0x001000001300780b */ /* 0x040fe20003f0e200 */
[--C-:B------:R-:W-:Y:S01]  /*10f0*/  IMAD.MOV.U32 R10, RZ, RZ, R18.reuse ;  /* 0x000000ffff0a7224 */ /* 0x100fe200078e0012 */
[----:B------:R-:W-:Y:S01]  /*1100*/  LOP3.LUT R6, R19, 0x800fffff, RZ, 0xc0, !PT ;  /* 0x800fffff13067812 */ /* 0x000fe200078ec0ff */
[----:B------:R-:W-:Y:S01]  /*1110*/  IMAD.MOV.U32 R11, RZ, RZ, R19 ;  /* 0x000000ffff0b7224 */ /* 0x000fe200078e0013 */
[C---:B------:R-:W-:Y:S01]  /*1120*/  FSETP.GEU.AND P2, PT, |R9|.reuse, 1.469367938527859385e-39, PT ;  /* 0x001000000900780b */ /* 0x040fe20003f4e200 */
[----:B------:R-:W-:Y:S01]  /*1130*/  IMAD.MOV.U32 R26, RZ, RZ, 0x1 ;  /* 0x00000001ff1a7424 */ /* 0x000fe200078e00ff */
[----:B------:R-:W-:Y:S01]  /*1140*/  LOP3.LUT R7, R6, 0x3ff00000, RZ, 0xfc, !PT ;  /* 0x3ff0000006077812 */ /* 0x000fe200078efcff */
[----:B------:R-:W-:Y:S01]  /*1150*/  IMAD.MOV.U32 R6, RZ, RZ, R18 ;  /* 0x000000ffff067224 */ /* 0x000fe200078e0012 */
[----:B------:R-:W-:Y:S01]  /*1160*/  LOP3.LUT R13, R9, 0x7ff00000, RZ, 0xc0, !PT ;  /* 0x7ff00000090d7812 */ /* 0x000fe200078ec0ff */
[----:B------:R-:W-:Y:S01]  /*1170*/  BSSY.RECONVERGENT B1, `(.L_x_51) ;  /* 0x0000051000017945 */ /* 0x000fe20003800200 */
[----:B------:R-:W-:-:S03]  /*1180*/  LOP3.LUT R14, R19, 0x7ff00000, RZ, 0xc0, !PT ;  /* 0x7ff00000130e7812 */ /* 0x000fc600078ec0ff */
[----:B------:R-:W-:Y:S01]  /*1190*/  @!P0 DMUL R6, R10, 8.98846567431157953865e+307 ;  /* 0x7fe000000a068828 */ /* 0x000fe20000000000 */
[----:B------:R-:W-:-:S03]  /*11a0*/  ISETP.GE.U32.AND P1, PT, R13, R14, PT ;  /* 0x0000000e0d00720c */ /* 0x000fc60003f26070 */
[----:B------:R-:W-:Y:S01]  /*11b0*/  @!P2 LOP3.LUT R12, R11, 0x7ff00000, RZ, 0xc0, !PT ;  /* 0x7ff000000b0ca812 */ /* 0x000fe200078ec0ff */
[----:B------:R-:W-:Y:S01]  /*11c0*/  @!P2 IMAD.MOV.U32 R28, RZ, RZ, RZ ;  /* 0x000000ffff1ca224 */ /* 0x000fe200078e00ff */
[----:B------:R-:W0:Y:S02]  /*11d0*/  MUFU.RCP64H R27, R7 ;  /* 0x00000007001b7308 */ /* 0x000e240000001800 */
[----:B------:R-:W-:Y:S01]  /*11e0*/  @!P2 ISETP.GE.U32.AND P3, PT, R13, R12, PT ;  /* 0x0000000c0d00a20c */ /* 0x000fe20003f66070 */
[----:B------:R-:W-:-:S05]  /*11f0*/  IMAD.MOV.U32 R12, RZ, RZ, 0x1ca00000 ;  /* 0x1ca00000ff0c7424 */ /* 0x000fca00078e00ff */
[----:B------:R-:W-:-:S04]  /*1200*/  @!P2 SEL R15, R12, 0x63400000, !P3 ;  /* 0x634000000c0fa807 */ /* 0x000fc80005800000 */
[----:B------:R-:W-:-:S04]  /*1210*/  @!P2 LOP3.LUT R15, R15, 0x80000000, R9, 0xf8, !PT ;  /* 0x800000000f0fa812 */ /* 0x000fc800078ef809 */
[----:B------:R-:W-:Y:S01]  /*1220*/  @!P2 LOP3.LUT R29, R15, 0x100000, RZ, 0xfc, !PT ;  /* 0x001000000f1da812 */ /* 0x000fe200078efcff */
[----:B0-----:R-:W-:-:S08]  /*1230*/  DFMA R4, R26, -R6, 1 ;  /* 0x3ff000001a04742b */ /* 0x001fd00000000806 */
[----:B------:R-:W-:-:S08]  /*1240*/  DFMA R4, R4, R4, R4 ;  /* 0x000000040404722b */ /* 0x000fd00000000004 */
[----:B------:R-:W-:Y:S01]  /*1250*/  DFMA R26, R26, R4, R26 ;  /* 0x000000041a1a722b */ /* 0x000fe2000000001a */
[----:B------:R-:W-:Y:S01]  /*1260*/  SEL R5, R12, 0x63400000, !P1 ;  /* 0x634000000c057807 */ /* 0x000fe20004800000 */
[----:B------:R-:W-:-:S03]  /*1270*/  IMAD.MOV.U32 R4, RZ, RZ, R8 ;  /* 0x000000ffff047224 */ /* 0x000fc600078e0008 */
[----:B------:R-:W-:-:S03]  /*1280*/  LOP3.LUT R5, R5, 0x800fffff, R9, 0xf8, !PT ;  /* 0x800fffff05057812 */ /* 0x000fc600078ef809 */
[----:B------:R-:W-:-:S03]  /*1290*/  DFMA R30, R26, -R6, 1 ;  /* 0x3ff000001a1e742b */ /* 0x000fc60000000806 */
[----:B------:R-:W-:-:S05]  /*12a0*/  @!P2 DFMA R4, R4, 2, -R28 ;  /* 0x400000000404a82b */ /* 0x000fca000000081c */
[----:B------:R-:W-:Y:S01]  /*12b0*/  DFMA R26, R26, R30, R26 ;  /* 0x0000001e1a1a722b */ /* 0x000fe2000000001a */
[----:B------:R-:W-:Y:S02]  /*12c0*/  IMAD.MOV.U32 R30, RZ, RZ, R13 ;  /* 0x000000ffff1e7224 */ /* 0x000fe400078e000d */
[----:B------:R-:W-:Y:S01]  /*12d0*/  IMAD.MOV.U32 R31, RZ, RZ, R14 ;  /* 0x000000ffff1f7224 */ /* 0x000fe200078e000e */
[----:B------:R-:W-:Y:S02]  /*12e0*/  @!P0 LOP3.LUT R31, R7, 0x7ff00000, RZ, 0xc0, !PT ;  /* 0x7ff00000071f8812 */ /* 0x000fe400078ec0ff */
[----:B------:R-:W-:Y:S02]  /*12f0*/  @!P2 LOP3.LUT R30, R5, 0x7ff00000, RZ, 0xc0, !PT ;  /* 0x7ff00000051ea812 */ /* 0x000fe400078ec0ff */
[----:B------:R-:W-:-:S03]  /*1300*/  DMUL R28, R26, R4 ;  /* 0x000000041a1c7228 */ /* 0x000fc60000000000 */
[----:B------:R-:W-:-:S05]  /*1310*/  VIADD R32, R30, 0xffffffff ;  /* 0xffffffff1e207836 */ /* 0x000fca0000000000 */
[----:B------:R-:W-:Y:S01]  /*1320*/  DFMA R14, R28, -R6, R4 ;  /* 0x800000061c0e722b */ /* 0x000fe20000000004 */
[----:B------:R-:W-:Y:S01]  /*1330*/  ISETP.GT.U32.AND P0, PT, R32, 0x7feffffe, PT ;  /* 0x7feffffe2000780c */ /* 0x000fe20003f04070 */
[----:B------:R-:W-:-:S05]  /*1340*/  VIADD R32, R31, 0xffffffff ;  /* 0xffffffff1f207836 */ /* 0x000fca0000000000 */
[----:B------:R-:W-:Y:S01]  /*1350*/  ISETP.GT.U32.OR P0, PT, R32, 0x7feffffe, P0 ;  /* 0x7feffffe2000780c */ /* 0x000fe20000704470 */
[----:B------:R-:W-:-:S12]  /*1360*/  DFMA R14, R26, R14, R28 ;  /* 0x0000000e1a0e722b */ /* 0x000fd8000000001c */
[----:B------:R-:W-:Y:S05]  /*1370*/  @P0 BRA `(.L_x_52) ;  /* 0x00000000006c0947 */ /* 0x000fea0003800000 */
[----:B------:R-:W-:-:S04]  /*1380*/  LOP3.LUT R26, R11, 0x7ff00000, RZ, 0xc0, !PT ;  /* 0x7ff000000b1a7812 */ /* 0x000fc800078ec0ff */
[CC--:B------:R-:W-:Y:S02]  /*1390*/  VIADDMNMX R8, R13.reuse, -R26.reuse, 0xb9600000, !PT ;  /* 0xb96000000d087446 */ /* 0x0c0fe4000780091a */
[----:B------:R-:W-:Y:S02]  /*13a0*/  ISETP.GE.U32.AND P0, PT, R13, R26, PT ;  /* 0x0000001a0d00720c */ /* 0x000fe40003f06070 */
[----:B------:R-:W-:Y:S02]  /*13b0*/  VIMNMX R8, PT, PT, R8, 0x46a00000, PT ;  /* 0x46a0000008087848 */ /* 0x000fe40003fe0100 */
[----:B------:R-:W-:-:S05]  /*13c0*/  SEL R9, R12, 0x63400000, !P0 ;  /* 0x634000000c097807 */ /* 0x000fca0004000000 */
[----:B------:R-:W-:Y:S02]  /*13d0*/  IMAD.IADD R26, R8, 0x1, -R9 ;  /* 0x00000001081a7824 */ /* 0x000fe400078e0a09 */
[----:B------:R-:W-:Y:S02]  /*13e0*/  IMAD.MOV.U32 R8, RZ, RZ, RZ ;  /* 0x000000ffff087224 */ /* 0x000fe400078e00ff */
[----:B------:R-:W-:-:S06]  /*13f0*/  VIADD R9, R26, 0x7fe00000 ;  /* 0x7fe000001a097836 */ /* 0x000fcc0000000000 */
[----:B------:R-:W-:-:S10]  /*1400*/  DMUL R12, R14, R8 ;  /* 0x000000080e0c7228 */ /* 0x000fd40000000000 */
[----:B------:R-:W-:-:S13]  /*1410*/  FSETP.GTU.AND P0, PT, |R13|, 1.469367938527859385e-39, PT ;  /* 0x001000000d00780b */ /* 0x000fda0003f0c200 */
[----:B------:R-:W-:Y:S05]  /*1420*/  @P0 BRA `(.L_x_53) ;  /* 0x0000000000940947 */ /* 0x000fea0003800000 */
[----:B------:R-:W-:Y:S01]  /*1430*/  DFMA R4, R14, -R6, R4 ;  /* 0x800000060e04722b */ /* 0x000fe20000000004 */
[----:B------:R-:W-:-:S09]  /*1440*/  IMAD.MOV.U32 R8, RZ, RZ, RZ ;  /* 0x000000ffff087224 */ /* 0x000fd200078e00ff */
[C---:B------:R-:W-:Y:S02]  /*1450*/  FSETP.NEU.AND P0, PT, R5.reuse, RZ, PT ;  /* 0x000000ff0500720b */ /* 0x040fe40003f0d000 */
[----:B------:R-:W-:-:S04]  /*1460*/  LOP3.LUT R11, R5, 0x80000000, R11, 0x48, !PT ;  /* 0x80000000050b7812 */ /* 0x000fc800078e480b */
[----:B------:R-:W-:-:S07]  /*1470*/  LOP3.LUT R9, R11, R9, RZ, 0xfc, !PT ;  /* 0x000000090b097212 */ /* 0x000fce00078efcff */
[----:B------:R-:W-:Y:S05]  /*1480*/  @!P0 BRA `(.L_x_53) ;  /* 0x00000000007c8947 */ /* 0x000fea0003800000 */
[----:B------:R-:W-:Y:S01]  /*1490*/  IMAD.MOV R5, RZ, RZ, -R26 ;  /* 0x000000ffff057224 */ /* 0x000fe200078e0a1a */
[----:B------:R-:W-:Y:S01]  /*14a0*/  DMUL.RP R8, R14, R8 ;  /* 0x000000080e087228 */ /* 0x000fe20000008000 */
[----:B------:R-:W-:-:S06]  /*14b0*/  IMAD.MOV.U32 R4, RZ, RZ, RZ ;  /* 0x000000ffff047224 */ /* 0x000fcc00078e00ff */
[----:B------:R-:W-:-:S03]  /*14c0*/  DFMA R4, R12, -R4, R14 ;  /* 0x800000040c04722b */ /* 0x000fc6000000000e */
[----:B------:R-:W-:-:S03]  /*14d0*/  LOP3.LUT R11, R9, R11, RZ, 0x3c, !PT ;  /* 0x0000000b090b7212 */ /* 0x000fc600078e3cff */
[----:B------:R-:W-:-:S04]  /*14e0*/  IADD3 R4, PT, PT, -R26, -0x43300000, RZ ;  /* 0xbcd000001a047810 */ /* 0x000fc80007ffe1ff */
[----:B------:R-:W-:-:S04]  /*14f0*/  FSETP.NEU.AND P0, PT, |R5|, R4, PT ;  /* 0x000000040500720b */ /* 0x000fc80003f0d200 */
[----:B------:R-:W-:Y:S02]  /*1500*/  FSEL R12, R8, R12, !P0 ;  /* 0x0000000c080c7208 */ /* 0x000fe40004000000 */
[----:B------:R-:W-:Y:S01]  /*1510*/  FSEL R13, R11, R13, !P0 ;  /* 0x0000000d0b0d7208 */ /* 0x000fe20004000000 */
[----:B------:R-:W-:Y:S06]  /*1520*/  BRA `(.L_x_53) ;  /* 0x0000000000547947 */ /* 0x000fec0003800000 */
.L_x_52:
[----:B------:R-:W-:-:S14]  /*1530*/  DSETP.NAN.AND P0, PT, R8, R8, PT ;  /* 0x000000080800722a */ /* 0x000fdc0003f08000 */
[----:B------:R-:W-:Y:S05]  /*1540*/  @P0 BRA `(.L_x_54) ;  /* 0x0000000000440947 */ /* 0x000fea0003800000 */
[----:B------:R-:W-:-:S14]  /*1550*/  DSETP.NAN.AND P0, PT, R10, R10, PT ;  /* 0x0000000a0a00722a */ /* 0x000fdc0003f08000 */
[----:B------:R-:W-:Y:S05]  /*1560*/  @P0 BRA `(.L_x_55) ;  /* 0x0000000000300947 */ /* 0x000fea0003800000 */
[----:B------:R-:W-:Y:S01]  /*1570*/  ISETP.NE.AND P0, PT, R30, R31, PT ;  /* 0x0000001f1e00720c */ /* 0x000fe20003f05270 */
[----:B------:R-:W-:Y:S02]  /*1580*/  IMAD.MOV.U32 R12, RZ, RZ, 0x0 ;  /* 0x00000000ff0c7424 */ /* 0x000fe400078e00ff */
[----:B------:R-:W-:-:S10]  /*1590*/  IMAD.MOV.U32 R13, RZ, RZ, -0x80000 ;  /* 0xfff80000ff0d7424 */ /* 0x000fd400078e00ff */
[----:B------:R-:W-:Y:S05]  /*15a0*/  @!P0 BRA `(.L_x_53) ;  /* 0x0000000000348947 */ /* 0x000fea0003800000 */
[----:B------:R-:W-:Y:S02]  /*15b0*/  ISETP.NE.AND P0, PT, R30, 0x7ff00000, PT ;  /* 0x7ff000001e00780c */ /* 0x000fe40003f05270 */
[----:B------:R-:W-:Y:S02]  /*15c0*/  LOP3.LUT R13, R9, 0x80000000, R11, 0x48, !PT ;  /* 0x80000000090d7812 */ /* 0x000fe400078e480b */
[----:B------:R-:W-:-:S13]  /*15d0*/  ISETP.EQ.OR P0, PT, R31, RZ, !P0 ;  /* 0x000000ff1f00720c */ /* 0x000fda0004702670 */
[----:B------:R-:W-:Y:S01]  /*15e0*/  @P0 LOP3.LUT R4, R13, 0x7ff00000, RZ, 0xfc, !PT ;  /* 0x7ff000000d040812 */ /* 0x000fe200078efcff */
[----:B------:R-:W-:Y:S02]  /*15f0*/  @!P0 IMAD.MOV.U32 R12, RZ, RZ, RZ ;  /* 0x000000ffff0c8224 */ /* 0x000fe400078e00ff */
[----:B------:R-:W-:Y:S02]  /*1600*/  @P0 IMAD.MOV.U32 R12, RZ, RZ, RZ ;  /* 0x000000ffff0c0224 */ /* 0x000fe400078e00ff */
[----:B------:R-:W-:Y:S01]  /*1610*/  @P0 IMAD.MOV.U32 R13, RZ, RZ, R4 ;  /* 0x000000ffff0d0224 */ /* 0x000fe200078e0004 */
[----:B------:R-:W-:Y:S06]  /*1620*/  BRA `(.L_x_53) ;  /* 0x0000000000147947 */ /* 0x000fec0003800000 */
.L_x_55:
[----:B------:R-:W-:Y:S01]  /*1630*/  LOP3.LUT R13, R11, 0x80000, RZ, 0xfc, !PT ;  /* 0x000800000b0d7812 */ /* 0x000fe200078efcff */
[----:B------:R-:W-:Y:S01]  /*1640*/  IMAD.MOV.U32 R12, RZ, RZ, R10 ;  /* 0x000000ffff0c7224 */ /* 0x000fe200078e000a */
[----:B------:R-:W-:Y:S06]  /*1650*/  BRA `(.L_x_53) ;  /* 0x0000000000087947 */ /* 0x000fec0003800000 */
.L_x_54:
[----:B------:R-:W-:Y:S01]  /*1660*/  LOP3.LUT R13, R9, 0x80000, RZ, 0xfc, !PT ;  /* 0x00080000090d7812 */ /* 0x000fe200078efcff */
[----:B------:R-:W-:-:S07]  /*1670*/  IMAD.MOV.U32 R12, RZ, RZ, R8 ;  /* 0x000000ffff0c7224 */ /* 0x000fce00078e0008 */
.L_x_53:
[----:B------:R-:W-:Y:S05]  /*1680*/  BSYNC.RECONVERGENT B1 ;  /* 0x0000000000017941 */ /* 0x000fea0003800200 */
.L_x_51:
[----:B------:R-:W-:Y:S02]  /*1690*/  IMAD.MOV.U32 R4, RZ, RZ, R0 ;  /* 0x000000ffff047224 */ /* 0x000fe400078e0000 */
[----:B------:R-:W-:Y:S02]  /*16a0*/  IMAD.MOV.U32 R5, RZ, RZ, 0x0 ;  /* 0x00000000ff057424 */ /* 0x000fe400078e00ff */
[----:B------:R-:W-:Y:S02]  /*16b0*/  IMAD.MOV.U32 R26, RZ, RZ, R12 ;  /* 0x000000ffff1a7224 */ /* 0x000fe400078e000c */
[----:B------:R-:W-:Y:S01]  /*16c0*/  IMAD.MOV.U32 R27, RZ, RZ, R13 ;  /* 0x000000ffff1b7224 */ /* 0x000fe200078e000d */
[----:B------:R-:W-:Y:S06]  /*16d0*/  RET.REL.NODEC R4 `(qft_kernel) ;  /* 0xffffffe804487950 */ /* 0x000fec0003c3ffff */
        .weak           $__internal_2_$__cuda_sm20_dsqrt_rn_f64_mediumpath_v1
        .type           $__internal_2_$__cuda_sm20_dsqrt_rn_f64_mediumpath_v1,@function
        .size           $__internal_2_$__cuda_sm20_dsqrt_rn_f64_mediumpath_v1,($qft_kernel$__internal_trig_reduction_slowpathd - $__internal_2_$__cuda_sm20_dsqrt_rn_f64_mediumpath_v1)
$__internal_2_$__cuda_sm20_dsqrt_rn_f64_mediumpath_v1:
[----:B------:R-:W-:Y:S01]  /*16e0*/  ISETP.GE.U32.AND P0, PT, R4, -0x3400000, PT ;  /* 0xfcc000000400780c */ /* 0x000fe20003f06070 */
[----:B------:R-:W-:-:S12]  /*16f0*/  IMAD.MOV.U32 R7, RZ, RZ, R15 ;  /* 0x000000ffff077224 */ /* 0x000fd800078e000f */
[----:B------:R-:W-:Y:S05]  /*1700*/  @!P0 BRA `(.L_x_56) ;  /* 0x0000000000208947 */ /* 0x000fea0003800000 */
[----:B------:R-:W-:-:S10]  /*1710*/  DFMA.RM R6, R10, R6, R8 ;  /* 0x000000060a06722b */ /* 0x000fd40000004008 */
[----:B------:R-:W-:-:S05]  /*1720*/  IADD3 R4, P0, PT, R6, 0x1, RZ ;  /* 0x0000000106047810 */ /* 0x000fca0007f1e0ff */
[----:B------:R-:W-:-:S06]  /*1730*/  IMAD.X R5, RZ, RZ, R7, P0 ;  /* 0x000000ffff057224 */ /* 0x000fcc00000e0607 */
[----:B------:R-:W-:-:S08]  /*1740*/  DFMA.RP R2, -R6, R4, R2 ;  /* 0x000000040602722b */ /* 0x000fd00000008102 */
[----:B------:R-:W-:-:S06]  /*1750*/  DSETP.GT.AND P0, PT, R2, RZ, PT ;  /* 0x000000ff0200722a */ /* 0x000fcc0003f04000 */
[----:B------:R-:W-:Y:S02]  /*1760*/  FSEL R4, R4, R6, P0 ;  /* 0x0000000604047208 */ /* 0x000fe40000000000 */
[----:B------:R-:W-:Y:S01]  /*1770*/  FSEL R5, R5, R7, P0 ;  /* 0x0000000705057208 */ /* 0x000fe20000000000 */
[----:B------:R-:W-:Y:S06]  /*1780*/  BRA `(.L_x_57) ;  /* 0x0000000000647947 */ /* 0x000fec0003800000 */
.L_x_56:
[----:B------:R-:W-:-:S14]  /*1790*/  DSETP.NE.AND P0, PT, R2, RZ, PT ;  /* 0x000000ff0200722a */ /* 0x000fdc0003f05000 */
[----:B------:R-:W-:Y:S05]  /*17a0*/  @!P0 BRA `(.L_x_58) ;  /* 0x0000000000588947 */ /* 0x000fea0003800000 */
[----:B------:R-:W-:-:S13]  /*17b0*/  ISETP.GE.AND P0, PT, R3, RZ, PT ;  /* 0x000000ff0300720c */ /* 0x000fda0003f06270 */
[----:B------:R-:W-:Y:S02]  /*17c0*/  @!P0 IMAD.MOV.U32 R4, RZ, RZ, 0x0 ;  /* 0x00000000ff048424 */ /* 0x000fe400078e00ff */
[----:B------:R-:W-:Y:S01]  /*17d0*/  @!P0 IMAD.MOV.U32 R5, RZ, RZ, -0x80000 ;  /* 0xfff80000ff058424 */ /* 0x000fe200078e00ff */
[----:B------:R-:W-:Y:S06]  /*17e0*/  @!P0 BRA `(.L_x_57) ;  /* 0x00000000004c8947 */ /* 0x000fec0003800000 */
[----:B------:R-:W-:-:S13]  /*17f0*/  ISETP.GT.AND P0, PT, R3, 0x7fefffff, PT ;  /* 0x7fefffff0300780c */ /* 0x000fda0003f04270 */
[----:B------:R-:W-:Y:S05]  /*1800*/  @P0 BRA `(.L_x_58) ;  /* 0x0000000000400947 */ /* 0x000fea0003800000 */
[----:B------:R-:W-:Y:S01]  /*1810*/  DMUL R2, R2, 8.11296384146066816958e+31 ;  /* 0x4690000002027828 */ /* 0x000fe20000000000 */
[----:B------:R-:W-:Y:S02]  /*1820*/  IMAD.MOV.U32 R4, RZ, RZ, RZ ;  /* 0x000000ffff047224 */ /* 0x000fe400078e00ff */
[----:B------:R-:W-:Y:S02]  /*1830*/  IMAD.MOV.U32 R8, RZ, RZ, 0x0 ;  /* 0x00000000ff087424 */ /* 0x000fe400078e00ff */
[----:B------:R-:W-:Y:S01]  /*1840*/  IMAD.MOV.U32 R9, RZ, RZ, 0x3fd80000 ;  /* 0x3fd80000ff097424 */ /* 0x000fe200078e00ff */
[----:B------:R-:W0:Y:S02]  /*1850*/  MUFU.RSQ64H R5, R3 ;  /* 0x0000000300057308 */ /* 0x000e240000001c00 */
[----:B0-----:R-:W-:-:S08]  /*1860*/  DMUL R6, R4, R4 ;  /* 0x0000000404067228 */ /* 0x001fd00000000000 */
[----:B------:R-:W-:-:S08]  /*1870*/  DFMA R6, R2, -R6, 1 ;  /* 0x3ff000000206742b */ /* 0x000fd00000000806 */
[----:B------:R-:W-:Y:S02]  /*1880*/  DFMA R8, R6, R8, 0.5 ;  /* 0x3fe000000608742b */ /* 0x000fe40000000008 */
[----:B------:R-:W-:-:S08]  /*1890*/  DMUL R6, R4, R6 ;  /* 0x0000000604067228 */ /* 0x000fd00000000000 */
[----:B------:R-:W-:-:S08]  /*18a0*/  DFMA R6, R8, R6, R4 ;  /* 0x000000060806722b */ /* 0x000fd00000000004 */
[----:B------:R-:W-:Y:S02]  /*18b0*/  DMUL R4, R2, R6 ;  /* 0x0000000602047228 */ /* 0x000fe40000000000 */
[----:B------:R-:W-:-:S06]  /*18c0*/  VIADD R7, R7, 0xfff00000 ;  /* 0xfff0000007077836 */ /* 0x000fcc0000000000 */
[----:B------:R-:W-:-:S08]  /*18d0*/  DFMA R8, R4, -R4, R2 ;  /* 0x800000040408722b */ /* 0x000fd00000000002 */
[----:B------:R-:W-:-:S10]  /*18e0*/  DFMA R4, R6, R8, R4 ;  /* 0x000000080604722b */ /* 0x000fd40000000004 */
[----:B------:R-:W-:Y:S01]  /*18f0*/  VIADD R5, R5, 0xfcb00000 ;  /* 0xfcb0000005057836 */ /* 0x000fe20000000000 */
[----:B------:R-:W-:Y:S06]  /*1900*/  BRA `(.L_x_57) ;  /* 0x0000000000047947 */ /* 0x000fec0003800000 */
.L_x_58:
[----:B------:R-:W-:-:S11]  /*1910*/  DADD R4, R2, R2 ;  /* 0x0000000002047229 */ /* 0x000fd60000000002 */
.L_x_57:
[----:B------:R-:W-:Y:S02]  /*1920*/  IMAD.MOV.U32 R2, RZ, RZ, R0 ;  /* 0x000000ffff027224 */ /* 0x000fe400078e0000 */
[----:B------:R-:W-:Y:S02]  /*1930*/  IMAD.MOV.U32 R3, RZ, RZ, 0x0 ;  /* 0x00000000ff037424 */ /* 0x000fe400078e00ff */
[----:B------:R-:W-:Y:S02]  /*1940*/  IMAD.MOV.U32 R12, RZ, RZ, R4 ;  /* 0x000000ffff0c7224 */ /* 0x000fe400078e0004 */
[----:B------:R-:W-:Y:S01]  /*1950*/  IMAD.MOV.U32 R13, RZ, RZ, R5 ;  /* 0x000000ffff0d7224 */ /* 0x000fe200078e0005 */
[----:B------:R-:W-:Y:S06]  /*1960*/  RET.REL.NODEC R2 `(qft_kernel) ;  /* 0xffffffe402a47950 */ /* 0x000fec0003c3ffff */
        .type           $qft_kernel$__internal_trig_reduction_slowpathd,@function
        .size           $qft_kernel$__internal_trig_reduction_slowpathd,(.L_x_99 - $qft_kernel$__internal_trig_reduction_slowpathd)
$qft_kernel$__internal_trig_reduction_slowpathd:
        /* <DEDUP_REMOVED lines=24> */
.L_x_63:
[----:B------:R-:W1:Y:S01]  /*1af0*/  LDC.64 R14, c[0x4][RZ] ;  /* 0x01000000ff0e7b82 */ /* 0x000e620000000a00 */
[----:B0-----:R-:W-:Y:S02]  /*1b00*/  R2UR UR10, R10 ;  /* 0x000000000a0a72ca */ /* 0x001fe400000e0000 */
[----:B------:R-:W-:Y:S01]  /*1b10*/  R2UR UR11, R11 ;  /* 0x000000000b0b72ca */ /* 0x000fe200000e0000 */
[----:B-1----:R-:W-:-:S12]  /*1b20*/  IMAD.WIDE R14, R33, 0x8, R14 ;  /* 0x00000008210e7825 */ /* 0x002fd800078e020e */
[----:B------:R-:W2:Y:S01]  /*1b30*/  LDG.E.64.CONSTANT R14, desc[UR10][R14.64] ;  /* 0x0000000a0e0e7981 */ /* 0x000ea2000c1e9b00 */
[----:B------:R-:W-:Y:S02]  /*1b40*/  VIADD R31, R31, 0x1 ;  /* 0x000000011f1f7836 */ /* 0x000fe40000000000 */
[----:B------:R-:W-:Y:S02]  /*1b50*/  VIADD R33, R33, 0x1 ;  /* 0x0000000121217836 */ /* 0x000fe40000000000 */
[----:B--2---:R-:W-:-:S04]  /*1b60*/  IMAD.WIDE.U32 R12, P2, R14, R9, R12 ;  /* 0x000000090e0c7225 */ /* 0x004fc8000784000c */
[----:B------:R-:W-:Y:S02]  /*1b70*/  IMAD R35, R14, R8, RZ ;  /* 0x000000080e237224 */ /* 0x000fe400078e02ff */
[CC--:B------:R-:W-:Y:S02]  /*1b80*/  IMAD R32, R15.reuse, R9.reuse, RZ ;  /* 0x000000090f207224 */ /* 0x0c0fe400078e02ff */
[----:B------:R-:W-:Y:S01]  /*1b90*/  IMAD.HI.U32 R37, R15, R9, RZ ;  /* 0x000000090f257227 */ /* 0x000fe200078e00ff */
[----:B------:R-:W-:-:S03]  /*1ba0*/  IADD3 R13, P0, PT, R35, R13, RZ ;  /* 0x0000000d230d7210 */ /* 0x000fc60007f1e0ff */
[----:B------:R-:W-:Y:S01]  /*1bb0*/  IMAD R35, R30, 0x8, R1 ;  /* 0x000000081e237824 */ /* 0x000fe200078e0201 */
[----:B------:R-:W-:Y:S01]  /*1bc0*/  IADD3 R13, P1, PT, R32, R13, RZ ;  /* 0x0000000d200d7210 */ /* 0x000fe20007f3e0ff */
[----:B------:R-:W-:-:S04]  /*1bd0*/  IMAD.HI.U32 R32, R14, R8, RZ ;  /* 0x000000080e207227 */ /* 0x000fc800078e00ff */
[----:B------:R-:W-:Y:S01]  /*1be0*/  IMAD.X R14, RZ, RZ, R32, P2 ;  /* 0x000000ffff0e7224 */ /* 0x000fe200010e0620 */
[----:B------:R0:W-:Y:S01]  /*1bf0*/  STL.64 [R35], R12 ;  /* 0x0000000c23007387 */ /* 0x0001e20000100a00 */
[----:B------:R-:W-:-:S03]  /*1c00*/  IMAD.HI.U32 R32, R15, R8, RZ ;  /* 0x000000080f207227 */ /* 0x000fc600078e00ff */
[----:B------:R-:W-:Y:S01]  /*1c10*/  IADD3.X R14, P0, PT, R37, R14, RZ, P0, !PT ;  /* 0x0000000e250e7210 */ /* 0x000fe2000071e4ff */
[----:B------:R-:W-:Y:S02]  /*1c20*/  IMAD R15, R15, R8, RZ ;  /* 0x000000080f0f7224 */ /* 0x000fe400078e02ff */
[----:B------:R-:W-:-:S03]  /*1c30*/  VIADD R30, R30, 0x1 ;  /* 0x000000011e1e7836 */ /* 0x000fc60000000000 */
[----:B------:R-:W-:Y:S01]  /*1c40*/  IADD3.X R15, P1, PT, R15, R14, RZ, P1, !PT ;  /* 0x0000000e0f0f7210 */ /* 0x000fe20000f3e4ff */
[----:B------:R-:W-:Y:S01]  /*1c50*/  IMAD.X R14, RZ, RZ, R32, P0 ;  /* 0x000000ffff0e7224 */ /* 0x000fe200000e0620 */
[----:B------:R-:W-:-:S03]  /*1c60*/  ISETP.NE.AND P0, PT, R31, -0xf, PT ;  /* 0xfffffff11f00780c */ /* 0x000fc60003f05270 */
[----:B------:R-:W-:Y:S02]  /*1c70*/  IMAD.X R14, RZ, RZ, R14, P1 ;  /* 0x000000ffff0e7224 */ /* 0x000fe400008e060e */
[----:B0-----:R-:W-:Y:S02]  /*1c80*/  IMAD.MOV.U32 R12, RZ, RZ, R15 ;  /* 0x000000ffff0c7224 */ /* 0x001fe400078e000f */
[----:B------:R-:W-:-:S06]  /*1c90*/  IMAD.MOV.U32 R13, RZ, RZ, R14 ;  /* 0x000000ffff0d7224 */ /* 0x000fcc00078e000e */
[----:B------:R-:W-:Y:S05]  /*1ca0*/  @P0 BRA `(.L_x_63) ;  /* 0xfffffffc00900947 */ /* 0x000fea000383ffff */
[----:B------:R-:W-:Y:S05]  /*1cb0*/  BSYNC.RECONVERGENT B3 ;  /* 0x0000000000037941 */ /* 0x000fea0003800200 */
.L_x_62:
[----:B------:R-:W-:-:S07]  /*1cc0*/  IMAD.MOV.U32 R33, RZ, RZ, R7 ;  /* 0x000000ffff217224 */ /* 0x000fce00078e0007 */
.L_x_61:
[----:B------:R-:W-:Y:S05]  /*1cd0*/  BSYNC.RECONVERGENT B2 ;  /* 0x0000000000027941 */ /* 0x000fea0003800200 */
.L_x_60:
[----:B------:R-:W-:Y:S01]  /*1ce0*/  LOP3.LUT P0, R31, R5, 0x3f, RZ, 0xc0, !PT ;  /* 0x0000003f051f7812 */ /* 0x000fe2000780c0ff */
[----:B------:R-:W-:-:S04]  /*1cf0*/  IMAD.IADD R6, R6, 0x1, R33 ;  /* 0x0000000106067824 */ /* 0x000fc800078e0221 */
[----:B------:R-:W-:-:S05]  /*1d00*/  IMAD.U32 R11, R6, 0x8, R1 ;  /* 0x00000008060b7824 */ /* 0x000fca00078e0001 */
[----:B------:R0:W-:Y:S04]  /*1d10*/  STL.64 [R11+-0x78], R12 ;  /* 0xffff880c0b007387 */ /* 0x0001e80000100a00 */
[----:B------:R-:W2:Y:S04]  /*1d20*/  @P0 LDL.64 R14, [R1+0x8] ;  /* 0x00000800010e0983 */ /* 0x000ea80000100a00 */
[----:B------:R-:W3:Y:S04]  /*1d30*/  LDL.64 R8, [R1+0x10] ;  /* 0x0000100001087983 */ /* 0x000ee80000100a00 */
[----:B------:R-:W4:Y:S01]  /*1d40*/  LDL.64 R6, [R1+0x18] ;  /* 0x0000180001067983 */ /* 0x000f220000100a00 */
[----:B------:R-:W-:Y:S01]  /*1d50*/  @P0 LOP3.LUT R5, R31, 0x3f, RZ, 0x3c, !PT ;  /* 0x0000003f1f050812 */ /* 0x000fe200078e3cff */
[----:B------:R-:W-:Y:S01]  /*1d60*/  BSSY.RECONVERGENT B2, `(.L_x_64) ;  /* 0x0000034000027945 */ /* 0x000fe20003800200 */
[----:B--2---:R-:W-:-:S02]  /*1d70*/  @P0 SHF.R.U64 R10, R14, 0x1, R15 ;  /* 0x000000010e0a0819 */ /* 0x004fc4000000120f */
[----:B------:R-:W-:Y:S02]  /*1d80*/  @P0 SHF.R.U32.HI R14, RZ, 0x1, R15 ;  /* 0x00000001ff0e0819 */ /* 0x000fe4000001160f */
[----:B---3--:R-:W-:Y:S02]  /*1d90*/  @P0 SHF.L.U32 R15, R8, R31, RZ ;  /* 0x0000001f080f0219 */ /* 0x008fe400000006ff */
[----:B------:R-:W-:Y:S02]  /*1da0*/  @P0 SHF.R.U64 R10, R10, R5, R14 ;  /* 0x000000050a0a0219 */ /* 0x000fe4000000120e */
[--C-:B------:R-:W-:Y:S02]  /*1db0*/  @P0 SHF.R.U32.HI R34, RZ, 0x1, R9.reuse ;  /* 0x00000001ff220819 */ /* 0x100fe40000011609 */
[C-C-:B------:R-:W-:Y:S02]  /*1dc0*/  @P0 SHF.R.U64 R32, R8.reuse, 0x1, R9.reuse ;  /* 0x0000000108200819 */ /* 0x140fe40000001209 */
[----:B------:R-:W-:-:S02]  /*1dd0*/  @P0 SHF.L.U64.HI R30, R8, R31, R9 ;  /* 0x0000001f081e0219 */ /* 0x000fc40000010209 */
[----:B0-----:R-:W-:Y:S02]  /*1de0*/  @P0 SHF.R.U32.HI R11, RZ, R5, R14 ;  /* 0x00000005ff0b0219 */ /* 0x001fe4000001160e */
[----:B------:R-:W-:Y:S02]  /*1df0*/  @P0 LOP3.LUT R8, R15, R10, RZ, 0xfc, !PT ;  /* 0x0000000a0f080212 */ /* 0x000fe400078efcff */
[----:B----4-:R-:W-:Y:S02]  /*1e00*/  @P0 SHF.L.U32 R12, R6, R31, RZ ;  /* 0x0000001f060c0219 */ /* 0x010fe400000006ff */
[----:B------:R-:W-:Y:S01]  /*1e10*/  @P0 SHF.R.U64 R13, R32, R5, R34 ;  /* 0x00000005200d0219 */ /* 0x000fe20000001222 */
[----:B------:R-:W-:Y:S01]  /*1e20*/  IMAD.SHL.U32 R10, R8, 0x4, RZ ;  /* 0x00000004080a7824 */ /* 0x000fe200078e00ff */
[----:B------:R-:W-:Y:S02]  /*1e30*/  @P0 LOP3.LUT R9, R30, R11, RZ, 0xfc, !PT ;  /* 0x0000000b1e090212 */ /* 0x000fe400078efcff */
[----:B------:R-:W-:-:S02]  /*1e40*/  @P0 SHF.L.U64.HI R14, R6, R31, R7 ;  /* 0x0000001f060e0219 */ /* 0x000fc40000010207 */
[----:B------:R-:W-:Y:S02]  /*1e50*/  @P0 SHF.R.U32.HI R5, RZ, R5, R34 ;  /* 0x00000005ff050219 */ /* 0x000fe40000011622 */
[----:B------:R-:W-:Y:S02]  /*1e60*/  @P0 LOP3.LUT R6, R12, R13, RZ, 0xfc, !PT ;  /* 0x0000000d0c060212 */ /* 0x000fe400078efcff */
[----:B------:R-:W-:Y:S02]  /*1e70*/  SHF.L.U64.HI R11, R8, 0x2, R9 ;  /* 0x00000002080b7819 */ /* 0x000fe40000010209 */
[----:B------:R-:W-:Y:S02]  /*1e80*/  @P0 LOP3.LUT R7, R14, R5, RZ, 0xfc, !PT ;  /* 0x000000050e070212 */ /* 0x000fe400078efcff */
[----:B------:R-:W-:Y:S02]  /*1e90*/  SHF.L.W.U32.HI R9, R9, 0x2, R6 ;  /* 0x0000000209097819 */ /* 0x000fe40000010e06 */
[----:B------:R-:W-:-:S02]  /*1ea0*/  IADD3 RZ, P0, PT, RZ, -R10, RZ ;  /* 0x8000000affff7210 */ /* 0x000fc40007f1e0ff */
[----:B------:R-:W-:Y:S02]  /*1eb0*/  LOP3.LUT R5, RZ, R11, RZ, 0x33, !PT ;  /* 0x0000000bff057212 */ /* 0x000fe400078e33ff */
[----:B------:R-:W-:Y:S02]  /*1ec0*/  SHF.L.W.U32.HI R6, R6, 0x2, R7 ;  /* 0x0000000206067819 */ /* 0x000fe40000010e07 */
[----:B------:R-:W-:Y:S02]  /*1ed0*/  LOP3.LUT R8, RZ, R9, RZ, 0x33, !PT ;  /* 0x00000009ff087212 */ /* 0x000fe400078e33ff */
[----:B------:R-:W-:Y:S02]  /*1ee0*/  IADD3.X R14, P0, PT, RZ, R5, RZ, P0, !PT ;  /* 0x00000005ff0e7210 */ /* 0x000fe4000071e4ff */
[----:B------:R-:W-:Y:S02]  /*1ef0*/  LOP3.LUT R5, RZ, R6, RZ, 0x33, !PT ;  /* 0x00000006ff057212 */ /* 0x000fe400078e33ff */
[----:B------:R-:W-:-:S02]  /*1f00*/  IADD3.X R8, P1, PT, RZ, R8, RZ, P0, !PT ;  /* 0x00000008ff087210 */ /* 0x000fc4000073e4ff */
        /* <DEDUP_REMOVED lines=25> */
.L_x_65:
[----:B------:R-:W-:Y:S05]  /*20a0*/  BSYNC.RECONVERGENT B2 ;  /* 0x0000000000027941 */ /* 0x000fea0003800200 */
.L_x_64:
[----:B------:R-:W-:Y:S01]  /*20b0*/  IMAD.WIDE.U32 R14, R12, 0x2168c235, RZ ;  /* 0x2168c2350c0e7825 */ /* 0x000fe200078e00ff */
[----:B------:R-:W-:-:S03]  /*20c0*/  SHF.R.U32.HI R7, RZ, 0x1e, R7 ;  /* 0x0000001eff077819 */ /* 0x000fc60000011607 */
[----:B------:R-:W-:Y:S01]  /*20d0*/  IMAD.MOV.U32 R10, RZ, RZ, R15 ;  /* 0x000000ffff0a7224 */ /* 0x000fe200078e000f */
[----:B------:R-:W-:Y:S01]  /*20e0*/  IADD3 RZ, P1, PT, R14, R14, RZ ;  /* 0x0000000e0eff7210 */ /* 0x000fe20007f3e0ff */
[----:B------:R-:W-:Y:S01]  /*20f0*/  IMAD.MOV.U32 R11, RZ, RZ, RZ ;  /* 0x000000ffff0b7224 */ /* 0x000fe200078e00ff */
[----:B------:R-:W-:Y:S01]  /*2100*/  LEA.HI R6, R6, R7, RZ, 0x1 ;  /* 0x0000000706067211 */ /* 0x000fe200078f08ff */
        /* <DEDUP_REMOVED lines=19> */
[----:B------:R-:W-:-:S02]  /*2240*/  @!P0 LOP3.LUT R4, R4, 0x80000000, RZ, 0x3c, !PT ;  /* 0x8000000004048812 */ /* 0x000fc400078e3cff */
[----:B------:R-:W-:-:S04]  /*2250*/  SHF.R.U64 R5, R5, 0xa, R10 ;  /* 0x0000000a05057819 */ /* 0x000fc8000000120a */
[----:B------:R-:W-:-:S03]  /*2260*/  IADD3 R5, P2, PT, R5, 0x1, RZ ;  /* 0x0000000105057810 */ /* 0x000fc60007f5e0ff */
[----:B------:R-:W-:Y:S01]  /*2270*/  @P1 IMAD.MOV R6, RZ, RZ, -R6 ;  /* 0x000000ffff061224 */ /* 0x000fe200078e0a06 */
[----:B------:R-:W-:-:S04]  /*2280*/  LEA.HI.X R10, R10, RZ, RZ, 0x16, P2 ;  /* 0x000000ff0a0a7211 */ /* 0x000fc800010fb4ff */
[--C-:B------:R-:W-:Y:S01]  /*2290*/  SHF.R.U64 R8, R5, 0x1, R10.reuse ;  /* 0x0000000105087819 */ /* 0x100fe2000000120a */
[----:B------:R-:W-:Y:S01]  /*22a0*/  IMAD.SHL.U32 R5, R9, 0x100000, RZ ;  /* 0x0010000009057824 */ /* 0x000fe200078e00ff */
[----:B------:R-:W-:Y:S02]  /*22b0*/  SHF.R.U32.HI R10, RZ, 0x1, R10 ;  /* 0x00000001ff0a7819 */ /* 0x000fe4000001160a */
[----:B------:R-:W-:-:S04]  /*22c0*/  IADD3 R8, P2, P3, RZ, RZ, R8 ;  /* 0x000000ffff087210 */ /* 0x000fc80007b5e008 */
[----:B------:R-:W-:-:S04]  /*22d0*/  IADD3.X R5, PT, PT, R5, 0x3fe00000, R10, P2, P3 ;  /* 0x3fe0000005057810 */ /* 0x000fc800017e640a */
[----:B------:R-:W-:-:S07]  /*22e0*/  LOP3.LUT R9, R5, R4, RZ, 0xfc, !PT ;  /* 0x0000000405097212 */ /* 0x000fce00078efcff */
.L_x_59:
[----:B------:R-:W-:Y:S02]  /*22f0*/  IMAD.MOV.U32 R4, RZ, RZ, R0 ;  /* 0x000000ffff047224 */ /* 0x000fe400078e0000 */
[----:B------:R-:W-:-:S04]  /*2300*/  IMAD.MOV.U32 R5, RZ, RZ, 0x0 ;  /* 0x00000000ff057424 */ /* 0x000fc800078e00ff */
[----:B------:R-:W-:Y:S05]  /*2310*/  RET.REL.NODEC R4 `(qft_kernel) ;  /* 0xffffffdc04387950 */ /* 0x000fea0003c3ffff */
.L_x_66:
        /* <DEDUP_REMOVED lines=14> */
.L_x_99:


//--------------------- .text.time_evolution_kernel --------------------------
	.section	.text.time_evolution_kernel,"ax",@progbits
	.align	128
        .global         time_evolution_kernel
        .type           time_evolution_kernel,@function
        .size           time_evolution_kernel,(.L_x_101 - time_evolution_kernel)
        .other          time_evolution_kernel,@"STO_CUDA_ENTRY STV_DEFAULT"
time_evolution_kernel:
.text.time_evolution_kernel:
[----:B------:R-:W0:Y:S01]  /*0000*/  LDC R1, c[0x0][0x37c] ;  /* 0x0000df00ff017b82 */ /* 0x000e220000000800 */
[----:B------:R-:W1:Y:S07]  /*0010*/  S2R R3, SR_TID.X ;  /* 0x0000000000037919 */ /* 0x000e6e0000002100 */
[----:B------:R-:W1:Y:S01]  /*0020*/  S2UR UR4, SR_CTAID.X ;  /* 0x00000000000479c3 */ /* 0x000e620000002500 */
[----:B------:R-:W2:Y:S01]  /*0030*/  LDCU UR12, c[0x0][0x398] ;  /* 0x00007300ff0c77ac */ /* 0x000ea20008000800 */
[----:B0-----:R-:W-:-:S06]  /*0040*/  VIADD R1, R1, 0xffffffd8 ;  /* 0xffffffd801017836 */ /* 0x001fcc0000000000 */
[----:B------:R-:W1:Y:S02]  /*0050*/  LDC R0, c[0x0][0x360] ;  /* 0x0000d800ff007b82 */ /* 0x000e640000000800 */
[----:B-1----:R-:W-:-:S05]  /*0060*/  IMAD R0, R0, UR4, R3 ;  /* 0x0000000400007c24 */ /* 0x002fca000f8e0203 */
[----:B--2---:R-:W-:-:S13]  /*0070*/  ISETP.GE.AND P0, PT, R0, UR12, PT ;  /* 0x0000000c00007c0c */ /* 0x004fda000bf06270 */
[----:B------:R-:W-:Y:S05]  /*0080*/  @P0 EXIT ;  /* 0x000000000000094d */ /* 0x000fea0003800000 */
[----:B------:R-:W0:Y:S01]  /*0090*/  LDC.64 R30, c[0x0][0x380] ;  /* 0x0000e000ff1e7b82 */ /* 0x000e220000000a00 */
[----:B------:R-:W1:Y:S01]  /*00a0*/  LDCU.64 UR8, c[0x0][0x358] ;  /* 0x00006b00ff0877ac */ /* 0x000e620008000a00 */
[----:B------:R-:W2:Y:S01]  /*00b0*/  LDCU UR4, c[0x0][0x39c] ;  /* 0x00007380ff0477ac */ /* 0x000ea20008000800 */
[----:B0-----:R-:W-:-:S05]  /*00c0*/  IMAD.WIDE R30, R0, 0x10, R30 ;  /* 0x00000010001e7825 */ /* 0x001fca00078e021e */
[----:B-1----:R0:W5:Y:S01]  /*00d0*/  LDG.E.128 R4, desc[UR8][R30.64] ;  /* 0x000000081e047981 */ /* 0x002162000c1e1d00 */
[----:B--2---:R-:W-:-:S09]  /*00e0*/  UISETP.GE.AND UP0, UPT, UR4, 0x1, UPT ;  /* 0x000000010400788c */ /* 0x004fd2000bf06270 */
[----:B0-----:R-:W-:Y:S05]  /*00f0*/  BRA.U !UP0, `(.L_x_67) ;  /* 0x0000000908d07547 */ /* 0x001fea000b800000 */
[----:B------:R-:W-:Y:S01]  /*0100*/  UISETP.GE.AND UP0, UPT, UR12, 0x1, UPT ;  /* 0x000000010c00788c */ /* 0x000fe2000bf06270 */
[----:B-----5:R-:W-:Y:S02]  /*0110*/  CS2R R6, SRZ ;  /* 0x0000000000067805 */ /* 0x020fe4000001ff00 */
[----:B------:R-:W-:-:S06]  /*0120*/  CS2R R4, SRZ ;  /* 0x0000000000047805 */ /* 0x000fcc000001ff00 */
[----:B------:R-:W-:Y:S05]  /*0130*/  BRA.U !UP0, `(.L_x_67) ;  /* 0x0000000908c07547 */ /* 0x000fea000b800000 */
[----:B------:R-:W0:Y:S01]  /*0140*/  I2F.F64.U32 R6, UR4 ;  /* 0x0000000400067d12 */ /* 0x000e220008201800 */
[----:B------:R-:W-:Y:S01]  /*0150*/  IMAD.MOV.U32 R2, RZ, RZ, 0x1 ;  /* 0x00000001ff027424 */ /* 0x000fe200078e00ff */
[----:B------:R-:W1:Y:S06]  /*0160*/  LDCU.64 UR4, c[0x0][0x390] ;  /* 0x00007200ff0477ac */ /* 0x000e6c0008000a00 */
[----:B0-----:R-:W0:Y:S02]  /*0170*/  MUFU.RCP64H R3, R7 ;  /* 0x0000000700037308 */ /* 0x001e240000001800 */
[----:B0-----:R-:W-:-:S08]  /*0180*/  DFMA R4, -R6, R2, 1 ;  /* 0x3ff000000604742b */ /* 0x001fd00000000102 */
[----:B------:R-:W-:-:S08]  /*0190*/  DFMA R4, R4, R4, R4 ;  /* 0x000000040404722b */ /* 0x000fd00000000004 */
[----:B------:R-:W-:-:S08]  /*01a0*/  DFMA R4, R2, R4, R2 ;  /* 0x000000040204722b */ /* 0x000fd00000000002 */
[----:B------:R-:W-:-:S08]  /*01b0*/  DFMA R2, -R6, R4, 1 ;  /* 0x3ff000000602742b */ /* 0x000fd00000000104 */
[----:B------:R-:W-:-:S08]  /*01c0*/  DFMA R2, R4, R2, R4 ;  /* 0x000000020402722b */ /* 0x000fd00000000004 */
[----:B-1----:R-:W-:-:S08]  /*01d0*/  DMUL R4, R2, -UR4 ;  /* 0x8000000402047c28 */ /* 0x002fd00008000000 */
[----:B------:R-:W-:-:S08]  /*01e0*/  DFMA R8, -R6, R4, -UR4 ;  /* 0x8000000406087e2b */ /* 0x000fd00008000104 */
[----:B------:R-:W-:Y:S02]  /*01f0*/  DFMA R2, R2, R8, R4 ;  /* 0x000000080202722b */ /* 0x000fe40000000004 */
[----:B------:R-:W-:-:S08]  /*0200*/  DADD R4, -RZ, -UR4 ;  /* 0x80000004ff047e29 */ /* 0x000fd00008000100 */
[----:B------:R-:W-:Y:S02]  /*0210*/  FFMA R8, RZ, R7, R3 ;  /* 0x00000007ff087223 */ /* 0x000fe40000000003 */
[----:B------:R-:W-:-:S03]  /*0220*/  FSETP.GEU.AND P1, PT, |R5|, 6.5827683646048100446e-37, PT ;  /* 0x036000000500780b */ /* 0x000fc60003f2e200 */
[----:B------:R-:W-:-:S13]  /*0230*/  FSETP.GT.AND P0, PT, |R8|, 1.469367938527859385e-39, PT ;  /* 0x001000000800780b */ /* 0x000fda0003f04200 */
[----:B------:R-:W-:Y:S05]  /*0240*/  @P0 BRA P1, `(.L_x_68) ;  /* 0x0000000000080947 */ /* 0x000fea0000800000 */
[----:B------:R-:W-:-:S07]  /*0250*/  MOV R8, 0x270 ;  /* 0x0000027000087802 */ /* 0x000fce0000000f00 */
[----:B------:R-:W-:Y:S05]  /*0260*/  CALL.REL.NOINC `($__internal_3_$__cuda_sm20_div_rn_f64_full) ;  /* 0x00000008007c7944 */ /* 0x000fea0003c00000 */
.L_x_68:
[----:B------:R-:W0:Y:S02]  /*0270*/  LDCU UR4, c[0x0][0x398] ;  /* 0x00007300ff0477ac */ /* 0x000e240008000800 */
[----:B0-----:R-:W-:Y:S01]  /*0280*/  IMAD R0, R0, UR4, RZ ;  /* 0x0000000400007c24 */ /* 0x001fe2000f8e02ff */
[----:B------:R-:W-:-:S06]  /*0290*/  UMOV UR4, URZ ;  /* 0x000000ff00047c82 */ /* 0x000fcc0008000000 */
.L_x_79:
[----:B------:R-:W0:Y:S01]  /*02a0*/  LDCU.64 UR6, c[0x0][0x398] ;  /* 0x00007300ff0677ac */ /* 0x000e220008000a00 */
[----:B------:R-:W-:Y:S01]  /*02b0*/  IMAD.MOV.U32 R28, RZ, RZ, R0 ;  /* 0x000000ffff1c7224 */ /* 0x000fe200078e0000 */
[----:B------:R-:W-:Y:S02]  /*02c0*/  CS2R R4, SRZ ;  /* 0x0000000000047805 */ /* 0x000fe4000001ff00 */
[----:B------:R-:W-:Y:S01]  /*02d0*/  CS2R R6, SRZ ;  /* 0x0000000000067805 */ /* 0x000fe2000001ff00 */
[----:B------:R-:W-:Y:S01]  /*02e0*/  UIADD3 UR4, UPT, UPT, UR4, 0x1, URZ ;  /* 0x0000000104047890 */ /* 0x000fe2000fffe0ff */
[----:B------:R-:W1:Y:S01]  /*02f0*/  LDCU.64 UR10, c[0x0][0x380] ;  /* 0x00007000ff0a77ac */ /* 0x000e620008000a00 */
[----:B------:R-:W2:Y:S01]  /*0300*/  LDCU.64 UR14, c[0x4][0x8] ;  /* 0x01000100ff0e77ac */ /* 0x000ea20008000a00 */
[----:B0-----:R-:W-:Y:S02]  /*0310*/  UIADD3 UR5, UPT, UPT, -UR6, URZ, URZ ;  /* 0x000000ff06057290 */ /* 0x001fe4000fffe1ff */
[----:B------:R-:W-:-:S11]  /*0320*/  UISETP.NE.AND UP0, UPT, UR4, UR7, UPT ;  /* 0x000000070400728c */ /* 0x000fd6000bf05270 */
.L_x_78:
[----:B------:R-:W0:Y:S02]  /*0330*/  LDC.64 R8, c[0x0][0x388] ;  /* 0x0000e200ff087b82 */ /* 0x000e240000000a00 */
[----:B0-----:R-:W-:-:S06]  /*0340*/  IMAD.WIDE R8, R28, 0x10, R8 ;  /* 0x000000101c087825 */ /* 0x001fcc00078e0208 */
[----:B------:R-:W3:Y:S01]  /*0350*/  LDG.E.128 R8, desc[UR8][R8.64] ;  /* 0x0000000808087981 */ /* 0x000ee2000c1e1d00 */
[----:B------:R-:W-:Y:S01]  /*0360*/  BSSY.RECONVERGENT B0, `(.L_x_69) ;  /* 0x0000021000007945 */ /* 0x000fe20003800200 */
[----:B---3--:R-:W-:-:S08]  /*0370*/  DMUL R24, R8, R2 ;  /* 0x0000000208187228 */ /* 0x008fd00000000000 */
[----:B------:R-:W-:-:S14]  /*0380*/  DSETP.NEU.AND P0, PT, |R24|, +INF , PT ;  /* 0x7ff000001800742a */ /* 0x000fdc0003f0d200 */
[----:B------:R-:W-:Y:S05]  /*0390*/  @!P0 BRA `(.L_x_70) ;  /* 0x00000000006c8947 */ /* 0x000fea0003800000 */
[----:B------:R-:W-:Y:S01]  /*03a0*/  UMOV UR6, 0x6dc9c883 ;  /* 0x6dc9c88300067882 */ /* 0x000fe20000000000 */
[----:B------:R-:W-:Y:S01]  /*03b0*/  UMOV UR7, 0x3fe45f30 ;  /* 0x3fe45f3000077882 */ /* 0x000fe20000000000 */
[C---:B------:R-:W-:Y:S01]  /*03c0*/  DSETP.GE.AND P0, PT, |R24|.reuse, 2.14748364800000000000e+09, PT ;  /* 0x41e000001800742a */ /* 0x040fe20003f06200 */
[----:B------:R-:W-:Y:S01]  /*03d0*/  BSSY.RECONVERGENT B1, `(.L_x_71) ;  /* 0x0000015000017945 */ /* 0x000fe20003800200 */
[----:B------:R-:W-:Y:S01]  /*03e0*/  DMUL R12, R24, UR6 ;  /* 0x00000006180c7c28 */ /* 0x000fe20008000000 */
[----:B------:R-:W-:Y:S01]  /*03f0*/  UMOV UR6, 0x54442d18 ;  /* 0x54442d1800067882 */ /* 0x000fe20000000000 */
[----:B------:R-:W-:-:S08]  /*0400*/  UMOV UR7, 0x3ff921fb ;  /* 0x3ff921fb00077882 */ /* 0x000fd00000000000 */
        /* <DEDUP_REMOVED lines=13> */
[----:B-12---:R-:W-:Y:S05]  /*04e0*/  CALL.REL.NOINC `($time_evolution_kernel$__internal_trig_reduction_slowpathd) ;  /* 0x0000000c004c7944 */ /* 0x006fea0003c00000 */
[----:B------:R-:W-:Y:S02]  /*04f0*/  IMAD.MOV.U32 R12, RZ, RZ, R15 ;  /* 0x000000ffff0c7224 */ /* 0x000fe400078e000f */
[----:B------:R-:W-:Y:S02]  /*0500*/  IMAD.MOV.U32 R26, RZ, RZ, R20 ;  /* 0x000000ffff1a7224 */ /* 0x000fe400078e0014 */
[----:B------:R-:W-:-:S07]  /*0510*/  IMAD.MOV.U32 R27, RZ, RZ, R21 ;  /* 0x000000ffff1b7224 */ /* 0x000fce00078e0015 */
.L_x_72:
[----:B-12---:R-:W-:Y:S05]  /*0520*/  BSYNC.RECONVERGENT B1 ;  /* 0x0000000000017941 */ /* 0x006fea0003800200 */
.L_x_71:
[----:B------:R-:W-:Y:S01]  /*0530*/  VIADD R29, R12, 0x1 ;  /* 0x000000010c1d7836 */ /* 0x000fe20000000000 */
[----:B------:R-:W-:Y:S06]  /*0540*/  BRA `(.L_x_73) ;  /* 0x0000000000087947 */ /* 0x000fec0003800000 */
.L_x_70:
[----:B------:R-:W-:Y:S01]  /*0550*/  DMUL R26, RZ, R24 ;  /* 0x00000018ff1a7228 */ /* 0x000fe20000000000 */
[----:B------:R-:W-:-:S10]  /*0560*/  IMAD.MOV.U32 R29, RZ, RZ, 0x1 ;  /* 0x00000001ff1d7424 */ /* 0x000fd400078e00ff */
.L_x_73:
[----:B-12---:R-:W-:Y:S05]  /*0570*/  BSYNC.RECONVERGENT B0 ;  /* 0x0000000000007941 */ /* 0x006fea0003800200 */
.L_x_69:
        /* <DEDUP_REMOVED lines=9> */
[----:B------:R-:W-:Y:S01]  /*0610*/  DMUL R34, R26, R26 ;  /* 0x0000001a1a227228 */ /* 0x000fe20000000000 */
[----:B------:R-:W-:Y:S01]  /*0620*/  BSSY.RECONVERGENT B0, `(.L_x_74) ;  /* 0x0000031000007945 */ /* 0x000fe20003800200 */
[----:B------:R-:W-:Y:S01]  /*0630*/  ISETP.NE.U32.AND P0, PT, R32, 0x1, PT ;  /* 0x000000012000780c */ /* 0x000fe20003f05070 */
[----:B------:R-:W-:Y:S01]  /*0640*/  IMAD.MOV.U32 R32, RZ, RZ, 0x20fd8164 ;  /* 0x20fd8164ff207424 */ /* 0x000fe200078e00ff */
[----:B------:R-:W-:-:S02]  /*0650*/  DSETP.NEU.AND P1, PT, |R24|, +INF , PT ;  /* 0x7ff000001800742a */ /* 0x000fc40003f2d200 */
[----:B------:R-:W-:Y:S02]  /*0660*/  FSEL R33, -R33, 0.11223486810922622681, !P0 ;  /* 0x3de5db6521217808 */ /* 0x000fe40004000100 */
[----:B------:R-:W-:-:S06]  /*0670*/  FSEL R32, R32, -8.06006814911005101289e+34, !P0 ;  /* 0xf9785eba20207808 */ /* 0x000fcc0004000000 */
[----:B--2---:R-:W-:-:S08]  /*0680*/  DFMA R12, R34, R32, R12 ;  /* 0x00000020220c722b */ /* 0x004fd0000000000c */
        /* <DEDUP_REMOVED lines=9> */
[----:B------:R-:W-:-:S04]  /*0720*/  LOP3.LUT P0, RZ, R29, 0x2, RZ, 0xc0, !PT ;  /* 0x000000021dff7812 */ /* 0x000fc8000780c0ff */
        /* <DEDUP_REMOVED lines=24> */
[----:B------:R-:W-:Y:S05]  /*08b0*/  CALL.REL.NOINC `($time_evolution_kernel$__internal_trig_reduction_slowpathd) ;  /* 0x0000000800587944 */ /* 0x000fea0003c00000 */
[----:B------:R-:W-:Y:S05]  /*08c0*/  BSYNC.RECONVERGENT B1 ;  /* 0x0000000000017941 */ /* 0x000fea0003800200 */
.L_x_77:
[----:B------:R-:W-:Y:S02]  /*08d0*/  IMAD.MOV.U32 R29, RZ, RZ, R15 ;  /* 0x000000ffff1d7224 */ /* 0x000fe400078e000f */
[----:B------:R-:W-:Y:S02]  /*08e0*/  IMAD.MOV.U32 R34, RZ, RZ, R20 ;  /* 0x000000ffff227224 */ /* 0x000fe400078e0014 */
[----:B------:R-:W-:Y:S01]  /*08f0*/  IMAD.MOV.U32 R35, RZ, RZ, R21 ;  /* 0x000000ffff237224 */ /* 0x000fe200078e0015 */
[----:B------:R-:W-:Y:S06]  /*0900*/  BRA `(.L_x_76) ;  /* 0x0000000000087947 */ /* 0x000fec0003800000 */
.L_x_75:
[----:B------:R-:W-:Y:S01]  /*0910*/  DMUL R34, RZ, R24 ;  /* 0x00000018ff227228 */ /* 0x000fe20000000000 */
[----:B------:R-:W-:-:S10]  /*0920*/  IMAD.MOV.U32 R29, RZ, RZ, RZ ;  /* 0x000000ffff1d7224 */ /* 0x000fd400078e00ff */
.L_x_76:
[----:B------:R-:W-:Y:S05]  /*0930*/  BSYNC.RECONVERGENT B0 ;  /* 0x0000000000007941 */ /* 0x000fea0003800200 */
.L_x_74:
[----:B------:R-:W-:-:S05]  /*0940*/  IMAD.SHL.U32 R12, R29, 0x40, RZ ;  /* 0x000000401d0c7824 */ /* 0x000fca00078e00ff */
[----:B------:R-:W-:-:S04]  /*0950*/  LOP3.LUT R12, R12, 0x40, RZ, 0xc0, !PT ;  /* 0x000000400c0c7812 */ /* 0x000fc800078ec0ff */
[----:B------:R-:W-:-:S05]  /*0960*/  IADD3 R20, P0, PT, R12, UR14, RZ ;  /* 0x0000000e0c147c10 */ /* 0x000fca000ff1e0ff */
[----:B------:R-:W-:-:S05]  /*0970*/  IMAD.X R21, RZ, RZ, UR15, P0 ;  /* 0x0000000fff157e24 */ /* 0x000fca00080e06ff */
[----:B------:R-:W2:Y:S01]  /*0980*/  LDG.E.128.CONSTANT R12, desc[UR8][R20.64] ;  /* 0x00000008140c7981 */ /* 0x000ea2000c1e9d00 */
[----:B------:R-:W-:-:S04]  /*0990*/  LOP3.LUT R16, R29, 0x1, RZ, 0xc0, !PT ;  /* 0x000000011d107812 */ /* 0x000fc800078ec0ff */
[----:B------:R-:W-:Y:S02]  /*09a0*/  ISETP.NE.U32.AND P0, PT, R16, 0x1, PT ;  /* 0x000000011000780c */ /* 0x000fe40003f05070 */
[----:B------:R-:W3:Y:S01]  /*09b0*/  LDG.E.128.CONSTANT R16, desc[UR8][R20.64+0x10] ;  /* 0x0000100814107981 */ /* 0x000ee2000c1e9d00 */
[----:B------:R-:W-:Y:S01]  /*09c0*/  IMAD.MOV.U32 R22, RZ, RZ, 0x20fd8164 ;  /* 0x20fd8164ff167424 */ /* 0x000fe200078e00ff */
[----:B------:R-:W-:Y:S01]  /*09d0*/  DMUL R36, R34, R34 ;  /* 0x0000002222247228 */ /* 0x000fe20000000000 */
[----:B------:R-:W-:-:S03]  /*09e0*/  IMAD.MOV.U32 R23, RZ, RZ, 0x3da8ff83 ;  /* 0x3da8ff83ff177424 */ /* 0x000fc600078e00ff */
[----:B------:R-:W-:Y:S02]  /*09f0*/  FSEL R22, R22, -8.06006814911005101289e+34, !P0 ;  /* 0xf9785eba16167808 */ /* 0x000fe40004000000 */
[----:B------:R-:W-:Y:S01]  /*0a00*/  FSEL R23, -R23, 0.11223486810922622681, !P0 ;  /* 0x3de5db6517177808 */ /* 0x000fe20004000100 */
[----:B------:R-:W-:Y:S02]  /*0a10*/  IMAD.U32 R24, RZ, RZ, UR10 ;  /* 0x0000000aff187e24 */ /* 0x000fe4000f8e00ff */
[----:B------:R-:W-:-:S06]  /*0a20*/  IMAD.U32 R25, RZ, RZ, UR11 ;  /* 0x0000000bff197e24 */ /* 0x000fcc000f8e00ff */
[----:B------:R-:W4:Y:S01]  /*0a30*/  LDG.E.128 R24, desc[UR8][R24.64] ;  /* 0x0000000818187981 */ /* 0x000f22000c1e1d00 */
[----:B--2---:R-:W-:-:S03]  /*0a40*/  DFMA R12, R36, R22, R12 ;  /* 0x00000016240c722b */ /* 0x004fc6000000000c */
[----:B------:R-:W2:Y:S05]  /*0a50*/  LDG.E.128.CONSTANT R20, desc[UR8][R20.64+0x20] ;  /* 0x0000200814147981 */ /* 0x000eaa000c1e9d00 */
[----:B------:R-:W-:-:S08]  /*0a60*/  DFMA R12, R36, R12, R14 ;  /* 0x0000000c240c722b */ /* 0x000fd0000000000e */
[----:B---3--:R-:W-:-:S08]  /*0a70*/  DFMA R12, R36, R12, R16 ;  /* 0x0000000c240c722b */ /* 0x008fd00000000010 */
[----:B------:R-:W-:Y:S02]  /*0a80*/  DFMA R12, R36, R12, R18 ;  /* 0x0000000c240c722b */ /* 0x000fe40000000012 */
[-C--:B----4-:R-:W-:Y:S02]  /*0a90*/  DMUL R14, R8, R26.reuse ;  /* 0x0000001a080e7228 */ /* 0x090fe40000000000 */
[----:B------:R-:W-:-:S06]  /*0aa0*/  DMUL R26, R10, R26 ;  /* 0x0000001a0a1a7228 */ /* 0x000fcc0000000000 */
[-C--:B------:R-:W-:Y:S02]  /*0ab0*/  DFMA R14, R10, R24.reuse, R14 ;  /* 0x000000180a0e722b */ /* 0x080fe4000000000e */
[----:B------:R-:W-:Y:S01]  /*0ac0*/  DFMA R26, R8, R24, -R26 ;  /* 0x00000018081a722b */ /* 0x000fe2000000081a */
[----:B------:R-:W-:Y:S02]  /*0ad0*/  UIADD3 UR10, UP1, UPT, UR10, 0x10, URZ ;  /* 0x000000100a0a7890 */ /* 0x000fe4000ff3e0ff */
[----:B------:R-:W-:Y:S02]  /*0ae0*/  UIADD3 UR5, UPT, UPT, UR5, 0x1, URZ ;  /* 0x0000000105057890 */ /* 0x000fe4000fffe0ff */
[----:B------:R-:W-:Y:S02]  /*0af0*/  UIADD3.X UR11, UPT, UPT, URZ, UR11, URZ, UP1, !UPT ;  /* 0x0000000bff0b7290 */ /* 0x000fe40008ffe4ff */
[----:B------:R-:W-:Y:S01]  /*0b00*/  UISETP.NE.AND UP1, UPT, UR5, URZ, UPT ;  /* 0x000000ff0500728c */ /* 0x000fe2000bf25270 */
[----:B------:R-:W-:Y:S01]  /*0b10*/  VIADD R28, R28, 0x1 ;  /* 0x000000011c1c7836 */ /* 0x000fe20000000000 */
[----:B--2---:R-:W-:-:S08]  /*0b20*/  DFMA R12, R36, R12, R20 ;  /* 0x0000000c240c722b */ /* 0x004fd00000000014 */
        /* <DEDUP_REMOVED lines=9> */
[C---:B------:R-:W-:Y:S02]  /*0bc0*/  DMUL R8, R10.reuse, R14 ;  /* 0x0000000e0a087228 */ /* 0x040fe40000000000 */
[----:B------:R-:W-:-:S06]  /*0bd0*/  DMUL R10, R10, R26 ;  /* 0x0000001a0a0a7228 */ /* 0x000fcc0000000000 */
[C---:B------:R-:W-:Y:S02]  /*0be0*/  DFMA R8, R32.reuse, R26, -R8 ;  /* 0x0000001a2008722b */ /* 0x040fe40000000808 */
[----:B------:R-:W-:-:S06]  /*0bf0*/  DFMA R10, R32, R14, R10 ;  /* 0x0000000e200a722b */ /* 0x000fcc000000000a */
[----:B------:R-:W-:Y:S02]  /*0c00*/  DADD R4, R8, R4 ;  /* 0x0000000008047229 */ /* 0x000fe40000000004 */
[----:B------:R-:W-:Y:S01]  /*0c10*/  DADD R6, R10, R6 ;  /* 0x000000000a067229 */ /* 0x000fe20000000006 */
[----:B------:R-:W-:Y:S10]  /*0c20*/  BRA.U UP1, `(.L_x_78) ;  /* 0xfffffff501c07547 */ /* 0x000ff4000b83ffff */
[----:B------:R-:W-:Y:S05]  /*0c30*/  BRA.U UP0, `(.L_x_79) ;  /* 0xfffffff500987547 */ /* 0x000fea000b83ffff */
.L_x_67:
[----:B-----5:R-:W-:Y:S01]  /*0c40*/  STG.E.128 desc[UR8][R30.64], R4 ;  /* 0x000000041e007986 */ /* 0x020fe2000c101d08 */
[----:B------:R-:W-:Y:S05]  /*0c50*/  EXIT ;  /* 0x000000000000794d */ /* 0x000fea0003800000 */
        .weak           $__internal_3_$__cuda_sm20_div_rn_f64_full
        .type           $__internal_3_$__cuda_sm20_div_rn_f64_full,@function
        .size           $__internal_3_$__cuda_sm20_div_rn_f64_full,($time_evolution_kernel$__internal_trig_reduction_slowpathd - $__internal_3_$__cuda_sm20_div_rn_f64_full)
$__internal_3_$__cuda_sm20_div_rn_f64_full:
[C---:B------:R-:W-:Y:S01]  /*0c60*/  FSETP.GEU.AND P0, PT, |R7|.reuse, 1.469367938527859385e-39, PT ;  /* 0x001000000700780b */ /* 0x040fe20003f0e200 */
[----:B------:R-:W-:Y:S01]  /*0c70*/  IMAD.MOV.U32 R10, RZ, RZ, 0x1 ;  /* 0x00000001ff0a7424 */ /* 0x000fe200078e00ff */
[C---:B------:R-:W-:Y:S01]  /*0c80*/  LOP3.LUT R2, R7.reuse, 0x800fffff, RZ, 0xc0, !PT ;  /* 0x800fffff07027812 */ /* 0x040fe200078ec0ff */
[----:B------:R-:W-:Y:S01]  /*0c90*/  IMAD.MOV.U32 R9, RZ, RZ, 0x1ca00000 ;  /* 0x1ca00000ff097424 */ /* 0x000fe200078e00ff */
[----:B------:R-:W-:Y:S02]  /*0ca0*/  LOP3.LUT R15, R7, 0x7ff00000, RZ, 0xc0, !PT ;  /* 0x7ff00000070f7812 */ /* 0x000fe400078ec0ff */
[----:B------:R-:W-:Y:S01]  /*0cb0*/  LOP3.LUT R3, R2, 0x3ff00000, RZ, 0xfc, !PT ;  /* 0x3ff0000002037812 */ /* 0x000fe200078efcff */
[----:B------:R-:W-:Y:S01]  /*0cc0*/  IMAD.MOV.U32 R2, RZ, RZ, R6 ;  /* 0x000000ffff027224 */ /* 0x000fe200078e0006 */
[----:B------:R-:W-:-:S04]  /*0cd0*/  LOP3.LUT R14, R5, 0x7ff00000, RZ, 0xc0, !PT ;  /* 0x7ff00000050e7812 */ /* 0x000fc800078ec0ff */
[----:B------:R-:W-:Y:S01]  /*0ce0*/  ISETP.GE.U32.AND P1, PT, R14, R15, PT ;  /* 0x0000000f0e00720c */ /* 0x000fe20003f26070 */
[----:B------:R-:W-:Y:S01]  /*0cf0*/  @!P0 DMUL R2, R6, 8.98846567431157953865e+307 ;  /* 0x7fe0000006028828 */ /* 0x000fe20000000000 */
[----:B------:R-:W-:-:S05]  /*0d00*/  IMAD.MOV.U32 R21, RZ, RZ, R14 ;  /* 0x000000ffff157224 */ /* 0x000fca00078e000e */
[----:B------:R-:W0:Y:S02]  /*0d10*/  MUFU.RCP64H R11, R3 ;  /* 0x00000003000b7308 */ /* 0x000e240000001800 */
[----:B0-----:R-:W-:-:S08]  /*0d20*/  DFMA R12, R10, -R2, 1 ;  /* 0x3ff000000a0c742b */ /* 0x001fd00000000802 */
[----:B------:R-:W-:-:S08]  /*0d30*/  DFMA R12, R12, R12, R12 ;  /* 0x0000000c0c0c722b */ /* 0x000fd0000000000c */
[----:B------:R-:W-:Y:S01]  /*0d40*/  DFMA R12, R10, R12, R10 ;  /* 0x0000000c0a0c722b */ /* 0x000fe2000000000a */
[----:B------:R-:W-:Y:S01]  /*0d50*/  SEL R11, R9, 0x63400000, !P1 ;  /* 0x63400000090b7807 */ /* 0x000fe20004800000 */
[----:B------:R-:W-:Y:S01]  /*0d60*/  IMAD.MOV.U32 R10, RZ, RZ, R4 ;  /* 0x000000ffff0a7224 */ /* 0x000fe200078e0004 */
[----:B------:R-:W-:Y:S02]  /*0d70*/  FSETP.GEU.AND P1, PT, |R5|, 1.469367938527859385e-39, PT ;  /* 0x001000000500780b */ /* 0x000fe40003f2e200 */
[----:B------:R-:W-:-:S03]  /*0d80*/  LOP3.LUT R11, R11, 0x800fffff, R5, 0xf8, !PT ;  /* 0x800fffff0b0b7812 */ /* 0x000fc600078ef805 */
[----:B------:R-:W-:-:S08]  /*0d90*/  DFMA R16, R12, -R2, 1 ;  /* 0x3ff000000c10742b */ /* 0x000fd00000000802 */
[----:B------:R-:W-:Y:S01]  /*0da0*/  DFMA R12, R12, R16, R12 ;  /* 0x000000100c0c722b */ /* 0x000fe2000000000c */
[----:B------:R-:W-:Y:S10]  /*0db0*/  @P1 BRA `(.L_x_80) ;  /* 0x0000000000201947 */ /* 0x000ff40003800000 */
[----:B------:R-:W-:Y:S01]  /*0dc0*/  LOP3.LUT R17, R7, 0x7ff00000, RZ, 0xc0, !PT ;  /* 0x7ff0000007117812 */ /* 0x000fe200078ec0ff */
[----:B------:R-:W-:-:S03]  /*0dd0*/  IMAD.MOV.U32 R16, RZ, RZ, RZ ;  /* 0x000000ffff107224 */ /* 0x000fc600078e00ff */
[----:B------:R-:W-:-:S04]  /*0de0*/  ISETP.GE.U32.AND P1, PT, R14, R17, PT ;  /* 0x000000110e00720c */ /* 0x000fc80003f26070 */
[----:B------:R-:W-:-:S04]  /*0df0*/  SEL R17, R9, 0x63400000, !P1 ;  /* 0x6340000009117807 */ /* 0x000fc80004800000 */
[----:B------:R-:W-:-:S04]  /*0e00*/  LOP3.LUT R17, R17, 0x80000000, R5, 0xf8, !PT ;  /* 0x8000000011117812 */ /* 0x000fc800078ef805 */
[----:B------:R-:W-:-:S06]  /*0e10*/  LOP3.LUT R17, R17, 0x100000, RZ, 0xfc, !PT ;  /* 0x0010000011117812 */ /* 0x000fcc00078efcff */
[----:B------:R-:W-:-:S10]  /*0e20*/  DFMA R10, R10, 2, -R16 ;  /* 0x400000000a0a782b */ /* 0x000fd40000000810 */
[----:B------:R-:W-:-:S07]  /*0e30*/  LOP3.LUT R21, R11, 0x7ff00000, RZ, 0xc0, !PT ;  /* 0x7ff000000b157812 */ /* 0x000fce00078ec0ff */
.L_x_80:
[----:B------:R-:W-:Y:S01]  /*0e40*/  IMAD.MOV.U32 R20, RZ, RZ, R15 ;  /* 0x000000ffff147224 */ /* 0x000fe200078e000f */
[----:B------:R-:W-:Y:S01]  /*0e50*/  @!P0 LOP3.LUT R20, R3, 0x7ff00000, RZ, 0xc0, !PT ;  /* 0x7ff0000003148812 */ /* 0x000fe200078ec0ff */
[----:B------:R-:W-:Y:S01]  /*0e60*/  VIADD R15, R21, 0xffffffff ;  /* 0xffffffff150f7836 */ /* 0x000fe20000000000 */
[----:B------:R-:W-:-:S03]  /*0e70*/  DMUL R16, R12, R10 ;  /* 0x0000000a0c107228 */ /* 0x000fc60000000000 */
[----:B------:R-:W-:Y:S01]  /*0e80*/  VIADD R22, R20, 0xffffffff ;  /* 0xffffffff14167836 */ /* 0x000fe20000000000 */
[----:B------:R-:W-:-:S04]  /*0e90*/  ISETP.GT.U32.AND P0, PT, R15, 0x7feffffe, PT ;  /* 0x7feffffe0f00780c */ /* 0x000fc80003f04070 */
[----:B------:R-:W-:Y:S01]  /*0ea0*/  ISETP.GT.U32.OR P0, PT, R22, 0x7feffffe, P0 ;  /* 0x7feffffe1600780c */ /* 0x000fe20000704470 */
[----:B------:R-:W-:-:S08]  /*0eb0*/  DFMA R18, R16, -R2, R10 ;  /* 0x800000021012722b */ /* 0x000fd0000000000a */
[----:B------:R-:W-:-:S04]  /*0ec0*/  DFMA R12, R12, R18, R16 ;  /* 0x000000120c0c722b */ /* 0x000fc80000000010 */
[----:B------:R-:W-:Y:S07]  /*0ed0*/  @P0 BRA `(.L_x_81) ;  /* 0x00000000006c0947 */ /* 0x000fee0003800000 */
        /* <DEDUP_REMOVED lines=19> */
[----:B------:R-:W-:Y:S01]  /*1010*/  IMAD.MOV.U32 R2, RZ, RZ, RZ ;  /* 0x000000ffff027224 */ /* 0x000fe200078e00ff */
[----:B------:R-:W-:-:S05]  /*1020*/  IADD3 R9, PT, PT, -R9, -0x43300000, RZ ;  /* 0xbcd0000009097810 */ /* 0x000fca0007ffe1ff */
[----:B------:R-:W-:-:S03]  /*1030*/  DFMA R2, R14, -R2, R12 ;  /* 0x800000020e02722b */ /* 0x000fc6000000000c */
[----:B------:R-:W-:-:S07]  /*1040*/  LOP3.LUT R7, R5, R7, RZ, 0x3c, !PT ;  /* 0x0000000705077212 */ /* 0x000fce00078e3cff */
[----:B------:R-:W-:-:S04]  /*1050*/  FSETP.NEU.AND P0, PT, |R3|, R9, PT ;  /* 0x000000090300720b */ /* 0x000fc80003f0d200 */
[----:B------:R-:W-:Y:S02]  /*1060*/  FSEL R14, R4, R14, !P0 ;  /* 0x0000000e040e7208 */ /* 0x000fe40004000000 */
[----:B------:R-:W-:Y:S01]  /*1070*/  FSEL R15, R7, R15, !P0 ;  /* 0x0000000f070f7208 */ /* 0x000fe20004000000 */
[----:B------:R-:W-:Y:S06]  /*1080*/  BRA `(.L_x_82) ;  /* 0x0000000000547947 */ /* 0x000fec0003800000 */
.L_x_81:
        /* <DEDUP_REMOVED lines=16> */
.L_x_84:
[----:B------:R-:W-:Y:S01]  /*1190*/  LOP3.LUT R15, R7, 0x80000, RZ, 0xfc, !PT ;  /* 0x00080000070f7812 */ /* 0x000fe200078efcff */
[----:B------:R-:W-:Y:S01]  /*11a0*/  IMAD.MOV.U32 R14, RZ, RZ, R6 ;  /* 0x000000ffff0e7224 */ /* 0x000fe200078e0006 */
[----:B------:R-:W-:Y:S06]  /*11b0*/  BRA `(.L_x_82) ;  /* 0x0000000000087947 */ /* 0x000fec0003800000 */
.L_x_83:
[----:B------:R-:W-:Y:S01]  /*11c0*/  LOP3.LUT R15, R5, 0x80000, RZ, 0xfc, !PT ;  /* 0x00080000050f7812 */ /* 0x000fe200078efcff */
[----:B------:R-:W-:-:S07]  /*11d0*/  IMAD.MOV.U32 R14, RZ, RZ, R4 ;  /* 0x000000ffff0e7224 */ /* 0x000fce00078e0004 */
.L_x_82:
[----:B------:R-:W-:Y:S02]  /*11e0*/  IMAD.MOV.U32 R9, RZ, RZ, 0x0 ;  /* 0x00000000ff097424 */ /* 0x000fe400078e00ff */
[----:B------:R-:W-:Y:S02]  /*11f0*/  IMAD.MOV.U32 R2, RZ, RZ, R14 ;  /* 0x000000ffff027224 */ /* 0x000fe400078e000e */
[----:B------:R-:W-:Y:S01]  /*1200*/  IMAD.MOV.U32 R3, RZ, RZ, R15 ;  /* 0x000000ffff037224 */ /* 0x000fe200078e000f */
[----:B------:R-:W-:Y:S06]  /*1210*/  RET.REL.NODEC R8 `(time_evolution_kernel) ;  /* 0xffffffec08787950 */ /* 0x000fec0003c3ffff */
        .type           $time_evolution_kernel$__internal_trig_reduction_slowpathd,@function
        .size           $time_evolution_kernel$__internal_trig_reduction_slowpathd,(.L_x_101 - $time_evolution_kernel$__internal_trig_reduction_slowpathd)
$time_evolution_kernel$__internal_trig_reduction_slowpathd:
        /* <DEDUP_REMOVED lines=24> */
.L_x_89:
        /* <DEDUP_REMOVED lines=8> */
[C---:B------:R-:W-:Y:S02]  /*1420*/  IMAD R37, R20.reuse, R23, RZ ;  /* 0x0000001714257224 */ /* 0x040fe400078e02ff */
[----:B------:R-:W-:Y:S02]  /*1430*/  IMAD R34, R21, R27, RZ ;  /* 0x0000001b15227224 */ /* 0x000fe400078e02ff */
[----:B------:R-:W-:Y:S01]  /*1440*/  IMAD.HI.U32 R36, R20, R23, RZ ;  /* 0x0000001714247227 */ /* 0x000fe200078e00ff */
[----:B------:R-:W-:-:S03]  /*1450*/  IADD3 R19, P0, PT, R37, R19, RZ ;  /* 0x0000001325137210 */ /* 0x000fc60007f1e0ff */
[----:B------:R-:W-:Y:S01]  /*1460*/  IMAD.X R36, RZ, RZ, R36, P2 ;  /* 0x000000ffff247224 */ /* 0x000fe200010e0624 */
[----:B------:R-:W-:Y:S01]  /*1470*/  IADD3 R19, P1, PT, R34, R19, RZ ;  /* 0x0000001322137210 */ /* 0x000fe20007f3e0ff */
[----:B------:R-:W-:-:S04]  /*1480*/  IMAD.HI.U32 R34, R21, R27, RZ ;  /* 0x0000001b15227227 */ /* 0x000fc800078e00ff */
[----:B------:R-:W-:Y:S01]  /*1490*/  IMAD.HI.U32 R20, R21, R23, RZ ;  /* 0x0000001715147227 */ /* 0x000fe200078e00ff */
[----:B------:R-:W-:-:S03]  /*14a0*/  IADD3.X R34, P0, PT, R34, R36, RZ, P0, !PT ;  /* 0x0000002422227210 */ /* 0x000fc6000071e4ff */
[----:B------:R-:W-:Y:S02]  /*14b0*/  IMAD R21, R21, R23, RZ ;  /* 0x0000001715157224 */ /* 0x000fe400078e02ff */
[----:B------:R-:W-:Y:S01]  /*14c0*/  IMAD.X R20, RZ, RZ, R20, P0 ;  /* 0x000000ffff147224 */ /* 0x000fe200000e0614 */
[----:B------:R-:W-:Y:S01]  /*14d0*/  ISETP.NE.AND P0, PT, R29, -0xf, PT ;  /* 0xfffffff11d00780c */ /* 0x000fe20003f05270 */
[C---:B------:R-:W-:Y:S01]  /*14e0*/  IMAD R37, R26.reuse, 0x8, R1 ;  /* 0x000000081a257824 */ /* 0x040fe200078e0201 */
[----:B------:R-:W-:Y:S01]  /*14f0*/  IADD3.X R34, P1, PT, R21, R34, RZ, P1, !PT ;  /* 0x0000002215227210 */ /* 0x000fe20000f3e4ff */
[----:B------:R-:W-:-:S03]  /*1500*/  VIADD R26, R26, 0x1 ;  /* 0x000000011a1a7836 */ /* 0x000fc60000000000 */
[----:B------:R0:W-:Y:S02]  /*1510*/  STL.64 [R37], R18 ;  /* 0x0000001225007387 */ /* 0x0001e40000100a00 */
[----:B0-----:R-:W-:Y:S02]  /*1520*/  IMAD.X R19, RZ, RZ, R20, P1 ;  /* 0x000000ffff137224 */ /* 0x001fe400008e0614 */
[----:B------:R-:W-:-:S03]  /*1530*/  IMAD.MOV.U32 R18, RZ, RZ, R34 ;  /* 0x000000ffff127224 */ /* 0x000fc600078e0022 */
[----:B------:R-:W-:Y:S05]  /*1540*/  @P0 BRA `(.L_x_89) ;  /* 0xfffffffc00940947 */ /* 0x000fea000383ffff */
[----:B------:R-:W-:Y:S05]  /*1550*/  BSYNC.RECONVERGENT B3 ;  /* 0x0000000000037941 */ /* 0x000fea0003800200 */
.L_x_88:
[----:B------:R-:W-:-:S07]  /*1560*/  IMAD.MOV.U32 R35, RZ, RZ, R22 ;  /* 0x000000ffff237224 */ /* 0x000fce00078e0016 */
.L_x_87:
[----:B------:R-:W-:Y:S05]  /*1570*/  BSYNC.RECONVERGENT B2 ;  /* 0x0000000000027941 */ /* 0x000fea0003800200 */
.L_x_86:
        /* <DEDUP_REMOVED lines=11> */
[CC--:B---3--:R-:W-:Y:S02]  /*1630*/  @P0 SHF.L.U32 R27, R16.reuse, R37.reuse, RZ ;  /* 0x00000025101b0219 */ /* 0x0c8fe400000006ff */
[----:B0-----:R-:W-:Y:S02]  /*1640*/  @P0 SHF.R.U64 R18, R21, R20, R23 ;  /* 0x0000001415120219 */ /* 0x001fe40000001217 */
[--C-:B------:R-:W-:Y:S02]  /*1650*/  @P0 SHF.R.U32.HI R35, RZ, 0x1, R17.reuse ;  /* 0x00000001ff230819 */ /* 0x100fe40000011611 */
[C-C-:B------:R-:W-:Y:S02]  /*1660*/  @P0 SHF.R.U64 R29, R16.reuse, 0x1, R17.reuse ;  /* 0x00000001101d0819 */ /* 0x140fe40000001211 */
[----:B------:R-:W-:-:S02]  /*1670*/  @P0 SHF.L.U64.HI R22, R16, R37, R17 ;  /* 0x0000002510160219 */ /* 0x000fc40000010211 */
[----:B------:R-:W-:Y:S02]  /*1680*/  @P0 SHF.R.U32.HI R19, RZ, R20, R23 ;  /* 0x00000014ff130219 */ /* 0x000fe40000011617 */
[----:B------:R-:W-:Y:S02]  /*1690*/  @P0 LOP3.LUT R16, R27, R18, RZ, 0xfc, !PT ;  /* 0x000000121b100212 */ /* 0x000fe400078efcff */
[----:B----4-:R-:W-:Y:S02]  /*16a0*/  @P0 SHF.L.U32 R21, R14, R37, RZ ;  /* 0x000000250e150219 */ /* 0x010fe400000006ff */
[----:B------:R-:W-:Y:S02]  /*16b0*/  @P0 SHF.R.U64 R26, R29, R20, R35 ;  /* 0x000000141d1a0219 */ /* 0x000fe40000001223 */
[----:B------:R-:W-:Y:S01]  /*16c0*/  @P0 LOP3.LUT R17, R22, R19, RZ, 0xfc, !PT ;  /* 0x0000001316110212 */ /* 0x000fe200078efcff */
[----:B------:R-:W-:Y:S01]  /*16d0*/  IMAD.SHL.U32 R19, R16, 0x4, RZ ;  /* 0x0000000410137824 */ /* 0x000fe200078e00ff */
        /* <DEDUP_REMOVED lines=18> */
[----:B------:R-:W-:Y:S02]  /*1800*/  ISETP.NE.U32.AND P1, PT, R18, RZ, PT ;  /* 0x000000ff1200720c */ /* 0x000fe40003f25070 */
[----:B------:R-:W-:Y:S02]  /*1810*/  SEL R26, R16, R23, P0 ;  /* 0x00000017101a7207 */ /* 0x000fe40000000000 */
[----:B------:R-:W-:Y:S01]  /*1820*/  SEL R17, R21, R18, !P1 ;  /* 0x0000001215117207 */ /* 0x000fe20004800000 */
[----:B------:R-:W-:-:S05]  /*1830*/  @!P0 IMAD.MOV R19, RZ, RZ, -R19 ;  /* 0x000000ffff138224 */ /* 0x000fca00078e0a13 */
[----:B------:R-:W0:Y:S02]  /*1840*/  FLO.U32 R17, R17 ;  /* 0x0000001100117300 */ /* 0x000e2400000e0000 */
[C---:B0-----:R-:W-:Y:S02]  /*1850*/  IADD3 R22, PT, PT, -R17.reuse, 0x1f, RZ ;  /* 0x0000001f11167810 */ /* 0x041fe40007ffe1ff */
[----:B------:R-:W-:-:S03]  /*1860*/  IADD3 R20, PT, PT, -R17, 0x3f, RZ ;  /* 0x0000003f11147810 */ /* 0x000fc60007ffe1ff */
[----:B------:R-:W-:-:S05]  /*1870*/  @P1 IMAD.MOV R20, RZ, RZ, R22 ;  /* 0x000000ffff141224 */ /* 0x000fca00078e0216 */
[----:B------:R-:W-:-:S13]  /*1880*/  ISETP.NE.AND P1, PT, R20, RZ, PT ;  /* 0x000000ff1400720c */ /* 0x000fda0003f25270 */
[----:B------:R-:W-:Y:S05]  /*1890*/  @!P1 BRA `(.L_x_91) ;  /* 0x0000000000289947 */ /* 0x000fea0003800000 */
[C---:B------:R-:W-:Y:S02]  /*18a0*/  LOP3.LUT R16, R20.reuse, 0x3f, RZ, 0xc0, !PT ;  /* 0x0000003f14107812 */ /* 0x040fe400078ec0ff */
        /* <DEDUP_REMOVED lines=9> */
.L_x_91:
[----:B------:R-:W-:Y:S05]  /*1940*/  BSYNC.RECONVERGENT B2 ;  /* 0x0000000000027941 */ /* 0x000fea0003800200 */
.L_x_90:
        /* <DEDUP_REMOVED lines=36> */
.L_x_85:
[----:B------:R-:W-:-:S04]  /*1b90*/  IMAD.MOV.U32 R13, RZ, RZ, 0x0 ;  /* 0x00000000ff0d7424 */ /* 0x000fc800078e00ff */
[----:B------:R-:W-:Y:S05]  /*1ba0*/  RET.REL.NODEC R12 `(time_evolution_kernel) ;  /* 0xffffffe40c147950 */ /* 0x000fea0003c3ffff */
.L_x_92:
        /* <DEDUP_REMOVED lines=13> */
.L_x_101:


//--------------------- .text.cnot_gate_kernel    --------------------------
	.section	.text.cnot_gate_kernel,"ax",@progbits
	.align	128
        .global         cnot_gate_kernel
        .type           cnot_gate_kernel,@function
        .size           cnot_gate_kernel,(.L_x_106 - cnot_gate_kernel)
        .other          cnot_gate_kernel,@"STO_CUDA_ENTRY STV_DEFAULT"
cnot_gate_kernel:
.text.cnot_gate_kernel:
[----:B------:R-:W-:Y:S01]  /*0000*/  LDC R1, c[0x0][0x37c] ;  /* 0x0000df00ff017b82 */ /* 0x000fe20000000800 */
[----:B------:R-:W0:Y:S07]  /*0010*/  S2R R0, SR_TID.X ;  /* 0x0000000000007919 */ /* 0x000e2e0000002100 */
[----:B------:R-:W0:Y:S01]  /*0020*/  S2UR UR5, SR_CTAID.X ;  /* 0x00000000000579c3 */ /* 0x000e220000002500 */
[----:B------:R-:W1:Y:S01]  /*0030*/  LDCU UR4, c[0x0][0x390] ;  /* 0x00007200ff0477ac */ /* 0x000e620008000800 */
[----:B------:R-:W-:-:S06]  /*0040*/  UMOV UR6, 0x1 ;  /* 0x0000000100067882 */ /* 0x000fcc0000000000 */
[----:B------:R-:W0:Y:S01]  /*0050*/  LDC R5, c[0x0][0x360] ;  /* 0x0000d800ff057b82 */ /* 0x000e220000000800 */
[----:B-1----:R-:W-:Y:S01]  /*0060*/  USHF.L.U32 UR4, UR6, UR4, URZ ;  /* 0x0000000406047299 */ /* 0x002fe200080006ff */
[----:B0-----:R-:W-:-:S05]  /*0070*/  IMAD R5, R5, UR5, R0 ;  /* 0x0000000505057c24 */ /* 0x001fca000f8e0200 */
[----:B------:R-:W-:-:S13]  /*0080*/  ISETP.GE.AND P0, PT, R5, UR4, PT ;  /* 0x0000000405007c0c */ /* 0x000fda000bf06270 */
[----:B------:R-:W-:Y:S05]  /*0090*/  @P0 EXIT ;  /* 0x000000000000094d */ /* 0x000fea0003800000 */
[----:B------:R-:W0:Y:S02]  /*00a0*/  LDCU UR4, c[0x0][0x388] ;  /* 0x00007100ff0477ac */ /* 0x000e240008000800 */
[----:B0-----:R-:W-:-:S04]  /*00b0*/  SHF.R.U32.HI R0, RZ, UR4, R5 ;  /* 0x00000004ff007c19 */ /* 0x001fc80008011605 */
[----:B------:R-:W-:-:S04]  /*00c0*/  LOP3.LUT R0, R0, 0x1, RZ, 0xc0, !PT ;  /* 0x0000000100007812 */ /* 0x000fc800078ec0ff */
[----:B------:R-:W-:-:S13]  /*00d0*/  ISETP.NE.U32.AND P0, PT, R0, 0x1, PT ;  /* 0x000000010000780c */ /* 0x000fda0003f05070 */
[----:B------:R-:W-:Y:S05]  /*00e0*/  @P0 EXIT ;  /* 0x000000000000094d */ /* 0x000fea0003800000 */
[----:B------:R-:W0:Y:S02]  /*00f0*/  LDCU UR4, c[0x0][0x38c] ;  /* 0x00007180ff0477ac */ /* 0x000e240008000800 */
[----:B0-----:R-:W-:-:S06]  /*0100*/  USHF.L.U32 UR4, UR6, UR4, URZ ;  /* 0x0000000406047299 */ /* 0x001fcc00080006ff */
[----:B------:R-:W-:-:S04]  /*0110*/  LOP3.LUT R8, R5, UR4, RZ, 0x3c, !PT ;  /* 0x0000000405087c12 */ /* 0x000fc8000f8e3cff */
[----:B------:R-:W-:-:S13]  /*0120*/  ISETP.GE.AND P0, PT, R5, R8, PT ;  /* 0x000000080500720c */ /* 0x000fda0003f06270 */
[----:B------:R-:W-:Y:S05]  /*0130*/  @P0 EXIT ;  /* 0x000000000000094d */ /* 0x000fea0003800000 */
[----:B------:R-:W0:Y:S01]  /*0140*/  LDC.64 R2, c[0x0][0x380] ;  /* 0x0000e000ff027b82 */ /* 0x000e220000000a00 */
[----:B------:R-:W1:Y:S01]  /*0150*/  LDCU.64 UR4, c[0x0][0x358] ;  /* 0x00006b00ff0477ac */ /* 0x000e620008000a00 */
[----:B0-----:R-:W-:-:S04]  /*0160*/  IMAD.WIDE R8, R8, 0x10, R2 ;  /* 0x0000001008087825 */ /* 0x001fc800078e0202 */
[----:B------:R-:W-:Y:S01]  /*0170*/  IMAD.WIDE R2, R5, 0x10, R2 ;  /* 0x0000001005027825 */ /* 0x000fe200078e0202 */
[----:B-1----:R-:W2:Y:S04]  /*0180*/  LDG.E.128 R12, desc[UR4][R8.64] ;  /* 0x00000004080c7981 */ /* 0x002ea8000c1e1d00 */
[----:B------:R-:W3:Y:S04]  /*0190*/  LDG.E.128 R4, desc[UR4][R2.64] ;  /* 0x0000000402047981 */ /* 0x000ee8000c1e1d00 */
[----:B--2---:R-:W-:Y:S04]  /*01a0*/  STG.E.128 desc[UR4][R2.64], R12 ;  /* 0x0000000c02007986 */ /* 0x004fe8000c101d04 */
[----:B---3--:R-:W-:Y:S01]  /*01b0*/  STG.E.128 desc[UR4][R8.64], R4 ;  /* 0x0000000408007986 */ /* 0x008fe2000c101d04 */
[----:B------:R-:W-:Y:S05]  /*01c0*/  EXIT ;  /* 0x000000000000794d */ /* 0x000fea0003800000 */
.L_x_93:
        /* <DEDUP_REMOVED lines=11> */
.L_x_106:


//--------------------- .text.hadamard_gate_kernel --------------------------
	.section	.text.hadamard_gate_kernel,"ax",@progbits
	.align	128
        .global         hadamard_gate_kernel
        .type           hadamard_gate_kernel,@function
        .size           hadamard_gate_kernel,(.L_x_107 - hadamard_gate_kernel)
        .other          hadamard_gate_kernel,@"STO_CUDA_ENTRY STV_DEFAULT"
hadamard_gate_kernel:
.text.hadamard_gate_kernel:
[----:B------:R-:W-:Y:S01]  /*0000*/  LDC R1, c[0x0][0x37c] ;  /* 0x0000df00ff017b82 */ /* 0x000fe20000000800 */
[----:B------:R-:W0:Y:S01]  /*0010*/  S2R R3, SR_TID.X ;  /* 0x0000000000037919 */ /* 0x000e220000002100 */
[----:B------:R-:W1:Y:S06]  /*0020*/  LDCU UR4, c[0x0][0x38c] ;  /* 0x00007180ff0477ac */ /* 0x000e6c0008000800 */
[----:B------:R-:W0:Y:S01]  /*0030*/  S2UR UR5, SR_CTAID.X ;  /* 0x00000000000579c3 */ /* 0x000e220000002500 */
[----:B------:R-:W-:-:S07]  /*0040*/  UMOV UR7, 0x1 ;  /* 0x0000000100077882 */ /* 0x000fce0000000000 */
[----:B------:R-:W0:Y:S01]  /*0050*/  LDC R0, c[0x0][0x360] ;  /* 0x0000d800ff007b82 */ /* 0x000e220000000800 */
[----:B-1----:R-:W-:-:S04]  /*0060*/  USHF.L.U32 UR4, UR7, UR4, URZ ;  /* 0x0000000407047299 */ /* 0x002fc800080006ff */
[----:B------:R-:W-:-:S04]  /*0070*/  ULEA.HI UR4, UR4, UR4, URZ, 0x1 ;  /* 0x0000000404047291 */ /* 0x000fc8000f8f08ff */
[----:B------:R-:W-:Y:S01]  /*0080*/  USHF.R.S32.HI UR4, URZ, 0x1, UR4 ;  /* 0x00000001ff047899 */ /* 0x000fe20008011404 */
[----:B0-----:R-:W-:-:S05]  /*0090*/  IMAD R0, R0, UR5, R3 ;  /* 0x0000000500007c24 */ /* 0x001fca000f8e0203 */
[----:B------:R-:W-:-:S13]  /*00a0*/  ISETP.GE.AND P0, PT, R0, UR4, PT ;  /* 0x0000000400007c0c */ /* 0x000fda000bf06270 */
[----:B------:R-:W-:Y:S05]  /*00b0*/  @P0 EXIT ;  /* 0x000000000000094d */ /* 0x000fea0003800000 */
[----:B------:R-:W0:Y:S01]  /*00c0*/  LDCU UR4, c[0x0][0x388] ;  /* 0x00007100ff0477ac */ /* 0x000e220008000800 */
[----:B------:R-:W1:Y:S01]  /*00d0*/  LDC.64 R12, c[0x0][0x380] ;  /* 0x0000e000ff0c7b82 */ /* 0x000e620000000a00 */
[----:B------:R-:W-:Y:S01]  /*00e0*/  UMOV UR5, 0xffffffff ;  /* 0xffffffff00057882 */ /* 0x000fe20000000000 */
[----:B------:R-:W2:Y:S01]  /*00f0*/  LDCU.64 UR8, c[0x0][0x358] ;  /* 0x00006b00ff0877ac */ /* 0x000ea20008000a00 */
[----:B0-----:R-:W-:Y:S02]  /*0100*/  UIADD3 UR6, UPT, UPT, UR4, 0x1, URZ ;  /* 0x0000000104067890 */ /* 0x001fe4000fffe0ff */
[----:B------:R-:W-:Y:S01]  /*0110*/  SHF.R.S32.HI R2, RZ, UR4, R0 ;  /* 0x00000004ff027c19 */ /* 0x000fe20008011400 */
[----:B------:R-:W-:Y:S02]  /*0120*/  USHF.L.U32 UR5, UR5, UR4, URZ ;  /* 0x0000000405057299 */ /* 0x000fe400080006ff */
[----:B------:R-:W-:Y:S01]  /*0130*/  USHF.L.U32 UR4, UR7, UR4, URZ ;  /* 0x0000000407047299 */ /* 0x000fe200080006ff */
[----:B------:R-:W-:-:S04]  /*0140*/  SHF.L.U32 R3, R2, UR6, RZ ;  /* 0x0000000602037c19 */ /* 0x000fc800080006ff */
[----:B------:R-:W-:-:S04]  /*0150*/  LOP3.LUT R3, R3, UR5, R0, 0xf2, !PT ;  /* 0x0000000503037c12 */ /* 0x000fc8000f8ef200 */
[C---:B------:R-:W-:Y:S01]  /*0160*/  LOP3.LUT R5, R3.reuse, UR4, RZ, 0xfc, !PT ;  /* 0x0000000403057c12 */ /* 0x040fe2000f8efcff */
[----:B-1----:R-:W-:-:S04]  /*0170*/  IMAD.WIDE R2, R3, 0x10, R12 ;  /* 0x0000001003027825 */ /* 0x002fc800078e020c */
[----:B------:R-:W-:Y:S01]  /*0180*/  IMAD.WIDE R12, R5, 0x10, R12 ;  /* 0x00000010050c7825 */ /* 0x000fe200078e020c */
[----:B--2---:R-:W2:Y:S04]  /*0190*/  LDG.E.128 R8, desc[UR8][R2.64] ;  /* 0x0000000802087981 */ /* 0x004ea8000c1e1d00 */
[----:B------:R-:W2:Y:S01]  /*01a0*/  LDG.E.128 R4, desc[UR8][R12.64] ;  /* 0x000000080c047981 */ /* 0x000ea2000c1e1d00 */
[----:B------:R-:W-:Y:S01]  /*01b0*/  UMOV UR4, 0x667f3bcc ;  /* 0x667f3bcc00047882 */ /* 0x000fe20000000000 */
[----:B------:R-:W-:Y:S01]  /*01c0*/  UMOV UR5, 0x3fe6a09e ;  /* 0x3fe6a09e00057882 */ /* 0x000fe20000000000 */
[C-C-:B--2---:R-:W-:Y:S02]  /*01d0*/  DADD R14, R10.reuse, R6.reuse ;  /* 0x000000000a0e7229 */ /* 0x144fe40000000006 */
[----:B------:R-:W-:-:S02]  /*01e0*/  DADD R10, R10, -R6 ;  /* 0x000000000a0a7229 */ /* 0x000fc40000000806 */
[C-C-:B------:R-:W-:Y:S02]  /*01f0*/  DADD R6, R8.reuse, R4.reuse ;  /* 0x0000000008067229 */ /* 0x140fe40000000004 */
[----:B------:R-:W-:Y:S02]  /*0200*/  DADD R8, R8, -R4 ;  /* 0x0000000008087229 */ /* 0x000fe40000000804 */
[----:B------:R-:W-:Y:S02]  /*0210*/  DMUL R4, RZ, R14 ;  /* 0x0000000eff047228 */ /* 0x000fe40000000000 */
[----:B------:R-:W-:Y:S02]  /*0220*/  DMUL R14, R14, UR4 ;  /* 0x000000040e0e7c28 */ /* 0x000fe40008000000 */
[----:B------:R-:W-:Y:S02]  /*0230*/  DMUL R16, RZ, R10 ;  /* 0x0000000aff107228 */ /* 0x000fe40000000000 */
[----:B------:R-:W-:-:S02]  /*0240*/  DMUL R18, R10, UR4 ;  /* 0x000000040a127c28 */ /* 0x000fc40008000000 */
[----:B------:R-:W-:Y:S02]  /*0250*/  DFMA R4, R6, UR4, -R4 ;  /* 0x0000000406047c2b */ /* 0x000fe40008000804 */
[----:B------:R-:W-:Y:S02]  /*0260*/  DFMA R6, RZ, R6, R14 ;  /* 0x00000006ff06722b */ /* 0x000fe4000000000e */
[----:B------:R-:W-:Y:S02]  /*0270*/  DFMA R16, R8, UR4, -R16 ;  /* 0x0000000408107c2b */ /* 0x000fe40008000810 */
[----:B------:R-:W-:-:S03]  /*0280*/  DFMA R18, RZ, R8, R18 ;  /* 0x00000008ff12722b */ /* 0x000fc60000000012 */
[----:B------:R-:W-:Y:S04]  /*0290*/  STG.E.128 desc[UR8][R2.64], R4 ;  /* 0x0000000402007986 */ /* 0x000fe8000c101d08 */
[----:B------:R-:W-:Y:S01]  /*02a0*/  STG.E.128 desc[UR8][R12.64], R16 ;  /* 0x000000100c007986 */ /* 0x000fe2000c101d08 */
[----:B------:R-:W-:Y:S05]  /*02b0*/  EXIT ;  /* 0x000000000000794d */ /* 0x000fea0003800000 */
.L_x_94:
        /* <DEDUP_REMOVED lines=12> */
.L_x_107:


//--------------------- .nv.global.init           --------------------------
	.section	.nv.global.init,"aw",@progbits
	.align	16
.nv.global.init:
	.type		__cudart_sin_cos_coeffs,@object
	.size		__cudart_sin_cos_coeffs,(__cudart_i2opi_d - __cudart_sin_cos_coeffs)
__cudart_sin_cos_coeffs:
        /*0000*/ 	.byte	0x46, 0xd2, 0xb0, 0x2c, 0xf1, 0xe5, 0x5a, 0xbe, 0x92, 0xe3, 0xac, 0x69, 0xe3, 0x1d, 0xc7, 0x3e
        /*0010*/ 	.byte	0xa1, 0x62, 0xdb, 0x19, 0xa0, 0x01, 0x2a, 0xbf, 0x18, 0x08, 0x11, 0x11, 0x11, 0x11, 0x81, 0x3f
        /*0020*/ 	.byte	0x54, 0x55, 0x55, 0x55, 0x55, 0x55, 0xc5, 0xbf, 0x00, 0x00, 0x00, 0x00, 0x00, 0x00, 0x00, 0x00
        /*0030*/ 	.byte	0x00, 0x00, 0x00, 0x00, 0x00, 0x00, 0x00, 0x00, 0x64, 0x81, 0xfd, 0x20, 0x83, 0xff, 0xa8, 0xbd
        /*0040*/ 	.byte	0x28, 0x85, 0xef, 0xc1, 0xa7, 0xee, 0x21, 0x3e, 0xd9, 0xe6, 0x06, 0x8e, 0x4f, 0x7e, 0x92, 0xbe
        /*0050*/ 	.byte	0xe9, 0xbc, 0xdd, 0x19, 0xa0, 0x01, 0xfa, 0x3e, 0x47, 0x5d, 0xc1, 0x16, 0x6c, 0xc1, 0x56, 0xbf
        /*0060*/ 	.byte	0x51, 0x55, 0x55, 0x55, 0x55, 0x55, 0xa5, 0x3f, 0x00, 0x00, 0x00, 0x00, 0x00, 0x00, 0xe0, 0xbf
        /*0070*/ 	.byte	0x00, 0x00, 0x00, 0x00, 0x00, 0x00, 0xf0, 0x3f, 0x00, 0x00, 0x00, 0x00, 0x00, 0x00, 0x00, 0x00
	.type		__cudart_i2opi_d,@object
	.size		__cudart_i2opi_d,(.L_0 - __cudart_i2opi_d)
__cudart_i2opi_d:
        /* <DEDUP_REMOVED lines=9> */
.L_0:


//--------------------- .nv.shared.measurement_kernel --------------------------
	.section	.nv.shared.measurement_kernel,"aw",@nobits
	.sectionflags	@""
	.align	16
	.zero		1024


//--------------------- .nv.shared.reserved.0     --------------------------
	.section	.nv.shared.reserved.0,"aw",@nobits
	.weak		__nv_reservedSMEM_offset_0_alias
	.size		__nv_reservedSMEM_offset_0_alias, 0, 64
	.other		__nv_reservedSMEM_offset_0_alias,@"STO_CUDA_RESERVED_SHARED STV_DEFAULT"
__nv_reservedSMEM_offset_0_alias:
	.zero		0
	.zero		64


//--------------------- .nv.shared.vqe_ansatz_kernel --------------------------
	.section	.nv.shared.vqe_ansatz_kernel,"aw",@nobits
	.sectionflags	@""
	.align	16
	.zero		1024


//--------------------- .nv.shared.qft_kernel     --------------------------
	.section	.nv.shared.qft_kernel,"aw",@nobits
	.sectionflags	@""
	.align	16
	.zero		1024


//--------------------- .nv.shared.time_evolution_kernel --------------------------
	.section	.nv.shared.time_evolution_kernel,"aw",@nobits
	.sectionflags	@""
	.align	16
	.zero		1024


//--------------------- .nv.shared.cnot_gate_kernel --------------------------
	.section	.nv.shared.cnot_gate_kernel,"aw",@nobits
	.sectionflags	@""
	.align	16
	.zero		1024


//--------------------- .nv.shared.hadamard_gate_kernel --------------------------
	.section	.nv.shared.hadamard_gate_kernel,"aw",@nobits
	.sectionflags	@""
	.align	16
	.zero		1024


//--------------------- .nv.constant0.measurement_kernel --------------------------
	.section	.nv.constant0.measurement_kernel,"a",@progbits
	.sectionflags	@""
	.align	4
.nv.constant0.measurement_kernel:
	.zero		916


//--------------------- .nv.constant0.vqe_ansatz_kernel --------------------------
	.section	.nv.constant0.vqe_ansatz_kernel,"a",@progbits
	.sectionflags	@""
	.align	4
.nv.constant0.vqe_ansatz_kernel:
	.zero		920


//--------------------- .nv.constant0.qft_kernel  --------------------------
	.section	.nv.constant0.qft_kernel,"a",@progbits
	.sectionflags	@""
	.align	4
.nv.constant0.qft_kernel:
	.zero		909


//--------------------- .nv.constant0.time_evolution_kernel --------------------------
	.section	.nv.constant0.time_evolution_kernel,"a",@progbits
	.sectionflags	@""
	.align	4
.nv.constant0.time_evolution_kernel:
	.zero		928


//--------------------- .nv.constant0.cnot_gate_kernel --------------------------
	.section	.nv.constant0.cnot_gate_kernel,"a",@progbits
	.sectionflags	@""
	.align	4
.nv.constant0.cnot_gate_kernel:
	.zero		916


//--------------------- .nv.constant0.hadamard_gate_kernel --------------------------
	.section	.nv.constant0.hadamard_gate_kernel,"a",@progbits
	.sectionflags	@""
	.align	4
.nv.constant0.hadamard_gate_kernel:
	.zero		912


//--------------------- SYMBOLS --------------------------

	.type		.nv.reservedSmem.offset0,@object
	.size		.nv.reservedSmem.offset0,0x4
	.type		.nv.reservedSmem.cap,@object
	.size		.nv.reservedSmem.cap,0x4
